	.target	sm_90a

	.elftype	@"ET_EXEC"


//--------------------- .note.nv.tkinfo           --------------------------
	.section	.note.nv.tkinfo,"",@"SHT_NOTE"
	.sectionflags	@"SHF_NOTE_NV_TKINFO"
	.tkinfo
        /*0018*/ 	.word	0x00000002
        /*0030*/ 	.string	""
        /*0030*/ 	.string	"ptxas"
        /*0030*/ 	.string	"Cuda compilation tools, release 13.0, V13.0.88"
        /*0030*/ 	.string	"Build cuda_13.0.r13.0/compiler.36424714_0"
        /*0030*/ 	.string	"-arch sm_90a -m 64 "



//--------------------- .note.nv.cuinfo           --------------------------
	.section	.note.nv.cuinfo,"",@"SHT_NOTE"
	.sectionflags	@"SHF_NOTE_NV_CUINFO"
        /*0018*/ 	.short	0x0002
        /*001a*/ 	.short	0x005a
        /*001c*/ 	.short	0x0082
	.zero		2


//--------------------- .nv.info                  --------------------------
	.section	.nv.info,"",@"SHT_CUDA_INFO"
	.align	4


	//----- nvinfo : EIATTR_REGCOUNT
	.align		4
        /*0000*/ 	.byte	0x04, 0x2f
        /*0002*/ 	.short	(.L_15 - .L_14)
	.align		4
.L_14:
        /*0004*/ 	.word	index@(_ZN7cutlass13device_kernelINS_4gemm6kernel13GemmUniversalIN4cute5tupleIJiiiiEEENS1_10collective13CollectiveMmaINS1_34MainloopSm90TmaGmmaWarpSpecializedILi9ENS5_IJNS4_1CILi1EEESB_SB_EEENS1_35KernelTmaWarpSpecializedCooperativeEEENS5_IJNSA_ILi256EEENSA_ILi128EEENSA_ILi32EEEEEENS_10bfloat16_tENS5_IJlSB_lEEESJ_SK_NS4_8TiledMMAINS4_8MMA_AtomIJNS4_4SM904GMMA28MMA_64x128x16_F32BF16BF16_SSILNSO_5MajorE0ELSQ_0ELNSO_7ScaleInE1ELSR_1EEEEEENS4_6LayoutINS5_IJNSA_ILi2EEESB_SB_EEENS5_IJSB_NSA_ILi0EEESX_EEEEENS5_IJNS4_10UnderscoreES10_S10_EEEEENS4_13SM90_TMA_LOADENS4_14ComposedLayoutINS4_7SwizzleILi2ELi4ELi3EEENS4_18smem_ptr_flag_bitsILi16EEENSU_INS5_IJNSA_ILi8EEESH_EEENS5_IJSH_SB_EEEEEEEvNS4_8identityES13_S1D_vS1E_EENS_8epilogue10collective6detail29Sm90TmaWarpSpecializedAdapterINS1H_15DefaultEpilogueISJ_SK_SK_NS1G_6thread17LinearCombinationISJ_Li1EffLNS1L_9ScaleType4KindE0ELNS_15FloatRoundStyleE2ESJ_EENS1_15EpilogueDefaultEEEEEvvEEEEvNT_6ParamsE)
        /*0008*/ 	.word	0x000000a8


	//----- nvinfo : EIATTR_FRAME_SIZE
	.align		4
.L_15:
        /*000c*/ 	.byte	0x04, 0x11
        /*000e*/ 	.short	(.L_17 - .L_16)
	.align		4
.L_16:
        /*0010*/ 	.word	index@(_ZN7cutlass13device_kernelINS_4gemm6kernel13GemmUniversalIN4cute5tupleIJiiiiEEENS1_10collective13CollectiveMmaINS1_34MainloopSm90TmaGmmaWarpSpecializedILi9ENS5_IJNS4_1CILi1EEESB_SB_EEENS1_35KernelTmaWarpSpecializedCooperativeEEENS5_IJNSA_ILi256EEENSA_ILi128EEENSA_ILi32EEEEEENS_10bfloat16_tENS5_IJlSB_lEEESJ_SK_NS4_8TiledMMAINS4_8MMA_AtomIJNS4_4SM904GMMA28MMA_64x128x16_F32BF16BF16_SSILNSO_5MajorE0ELSQ_0ELNSO_7ScaleInE1ELSR_1EEEEEENS4_6LayoutINS5_IJNSA_ILi2EEESB_SB_EEENS5_IJSB_NSA_ILi0EEESX_EEEEENS5_IJNS4_10UnderscoreES10_S10_EEEEENS4_13SM90_TMA_LOADENS4_14ComposedLayoutINS4_7SwizzleILi2ELi4ELi3EEENS4_18smem_ptr_flag_bitsILi16EEENSU_INS5_IJNSA_ILi8EEESH_EEENS5_IJSH_SB_EEEEEEEvNS4_8identityES13_S1D_vS1E_EENS_8epilogue10collective6detail29Sm90TmaWarpSpecializedAdapterINS1H_15DefaultEpilogueISJ_SK_SK_NS1G_6thread17LinearCombinationISJ_Li1EffLNS1L_9ScaleType4KindE0ELNS_15FloatRoundStyleE2ESJ_EENS1_15EpilogueDefaultEEEEEvvEEEEvNT_6ParamsE)
        /*0014*/ 	.word	0x00000000


	//----- nvinfo : EIATTR_MIN_STACK_SIZE
	.align		4
.L_17:
        /*0018*/ 	.byte	0x04, 0x12
        /*001a*/ 	.short	(.L_19 - .L_18)
	.align		4
.L_18:
        /*001c*/ 	.word	index@(_ZN7cutlass13device_kernelINS_4gemm6kernel13GemmUniversalIN4cute5tupleIJiiiiEEENS1_10collective13CollectiveMmaINS1_34MainloopSm90TmaGmmaWarpSpecializedILi9ENS5_IJNS4_1CILi1EEESB_SB_EEENS1_35KernelTmaWarpSpecializedCooperativeEEENS5_IJNSA_ILi256EEENSA_ILi128EEENSA_ILi32EEEEEENS_10bfloat16_tENS5_IJlSB_lEEESJ_SK_NS4_8TiledMMAINS4_8MMA_AtomIJNS4_4SM904GMMA28MMA_64x128x16_F32BF16BF16_SSILNSO_5MajorE0ELSQ_0ELNSO_7ScaleInE1ELSR_1EEEEEENS4_6LayoutINS5_IJNSA_ILi2EEESB_SB_EEENS5_IJSB_NSA_ILi0EEESX_EEEEENS5_IJNS4_10UnderscoreES10_S10_EEEEENS4_13SM90_TMA_LOADENS4_14ComposedLayoutINS4_7SwizzleILi2ELi4ELi3EEENS4_18smem_ptr_flag_bitsILi16EEENSU_INS5_IJNSA_ILi8EEESH_EEENS5_IJSH_SB_EEEEEEEvNS4_8identityES13_S1D_vS1E_EENS_8epilogue10collective6detail29Sm90TmaWarpSpecializedAdapterINS1H_15DefaultEpilogueISJ_SK_SK_NS1G_6thread17LinearCombinationISJ_Li1EffLNS1L_9ScaleType4KindE0ELNS_15FloatRoundStyleE2ESJ_EENS1_15EpilogueDefaultEEEEEvvEEEEvNT_6ParamsE)
        /*0020*/ 	.word	0x00000000
.L_19:


//--------------------- .nv.compat                --------------------------
	.section	.nv.compat,"",@"SHT_CUDA_COMPAT_INFO"
	.align	4
        /*0000*/ 	.byte	0x02, 0x09, 0x01, 0x00, 0x02, 0x02, 0x04, 0x00, 0x02, 0x05, 0x05, 0x00, 0x03, 0x07, 0x01, 0x01
        /*0010*/ 	.byte	0x02, 0x03, 0x01, 0x00, 0x02, 0x06, 0x01, 0x00, 0x04, 0x0b, 0x08, 0x00, 0x00, 0x00, 0x00, 0x00
        /*0020*/ 	.byte	0x00, 0x00, 0x00, 0x00


//--------------------- .nv.info._ZN7cutlass13device_kernelINS_4gemm6kernel13GemmUniversalIN4cute5tupleIJiiiiEEENS1_10collective13CollectiveMmaINS1_34MainloopSm90TmaGmmaWarpSpecializedILi9ENS5_IJNS4_1CILi1EEESB_SB_EEENS1_35KernelTmaWarpSpecializedCooperativeEEENS5_IJNSA_ILi256EEENSA_ILi128EEENSA_ILi32EEEEEENS_10bfloat16_tENS5_IJlSB_lEEESJ_SK_NS4_8TiledMMAINS4_8MMA_AtomIJNS4_4SM904GMMA28MMA_64x128x16_F32BF16BF16_SSILNSO_5MajorE0ELSQ_0ELNSO_7ScaleInE1ELSR_1EEEEEENS4_6LayoutINS5_IJNSA_ILi2EEESB_SB_EEENS5_IJSB_NSA_ILi0EEESX_EEEEENS5_IJNS4_10UnderscoreES10_S10_EEEEENS4_13SM90_TMA_LOADENS4_14ComposedLayoutINS4_7SwizzleILi2ELi4ELi3EEENS4_18smem_ptr_flag_bitsILi16EEENSU_INS5_IJNSA_ILi8EEESH_EEENS5_IJSH_SB_EEEEEEEvNS4_8identityES13_S1D_vS1E_EENS_8epilogue10collective6detail29Sm90TmaWarpSpecializedAdapterINS1H_15DefaultEpilogueISJ_SK_SK_NS1G_6thread17LinearCombinationISJ_Li1EffLNS1L_9ScaleType4KindE0ELNS_15FloatRoundStyleE2ESJ_EENS1_15EpilogueDefaultEEEEEvvEEEEvNT_6ParamsE --------------------------
	.section	.nv.info._ZN7cutlass13device_kernelINS_4gemm6kernel13GemmUniversalIN4cute5tupleIJiiiiEEENS1_10collective13CollectiveMmaINS1_34MainloopSm90TmaGmmaWarpSpecializedILi9ENS5_IJNS4_1CILi1EEESB_SB_EEENS1_35KernelTmaWarpSpecializedCooperativeEEENS5_IJNSA_ILi256EEENSA_ILi128EEENSA_ILi32EEEEEENS_10bfloat16_tENS5_IJlSB_lEEESJ_SK_NS4_8TiledMMAINS4_8MMA_AtomIJNS4_4SM904GMMA28MMA_64x128x16_F32BF16BF16_SSILNSO_5MajorE0ELSQ_0ELNSO_7ScaleInE1ELSR_1EEEEEENS4_6LayoutINS5_IJNSA_ILi2EEESB_SB_EEENS5_IJSB_NSA_ILi0EEESX_EEEEENS5_IJNS4_10UnderscoreES10_S10_EEEEENS4_13SM90_TMA_LOADENS4_14ComposedLayoutINS4_7SwizzleILi2ELi4ELi3EEENS4_18smem_ptr_flag_bitsILi16EEENSU_INS5_IJNSA_ILi8EEESH_EEENS5_IJSH_SB_EEEEEEEvNS4_8identityES13_S1D_vS1E_EENS_8epilogue10collective6detail29Sm90TmaWarpSpecializedAdapterINS1H_15DefaultEpilogueISJ_SK_SK_NS1G_6thread17LinearCombinationISJ_Li1EffLNS1L_9ScaleType4KindE0ELNS_15FloatRoundStyleE2ESJ_EENS1_15EpilogueDefaultEEEEEvvEEEEvNT_6ParamsE,"",@"SHT_CUDA_INFO"
	.sectionflags	@""
	.align	4


	//----- nvinfo : EIATTR_CUDA_API_VERSION
	.align		4
        /*0000*/ 	.byte	0x04, 0x37
        /*0002*/ 	.short	(.L_21 - .L_20)
.L_20:
        /*0004*/ 	.word	0x00000082


	//----- nvinfo : EIATTR_KPARAM_INFO
	.align		4
.L_21:
        /*0008*/ 	.byte	0x04, 0x17
        /*000a*/ 	.short	(.L_23 - .L_22)
.L_22:
        /*000c*/ 	.word	0x00000000
        /*0010*/ 	.short	0x0000
        /*0012*/ 	.short	0x0070
        /*0014*/ 	.byte	0x00, 0xf0, 0x01, 0x10


	//----- nvinfo : EIATTR_SPARSE_MMA_MASK
	.align		4
.L_23:
        /*0018*/ 	.byte	0x03, 0x50
        /*001a*/ 	.short	0x0000


	//----- nvinfo : EIATTR_MAXREG_COUNT
	.align		4
        /*001c*/ 	.byte	0x03, 0x1b
        /*001e*/ 	.short	0x00a8


	//----- nvinfo : EIATTR_NUM_BARRIERS
	.align		4
        /*0020*/ 	.byte	0x02, 0x4c
        /*0022*/ 	.byte	0x01
	.zero		1


	//----- nvinfo : EIATTR_EXTERNS
	.align		4
        /*0024*/ 	.byte	0x04, 0x0f
        /*0026*/ 	.short	(.L_25 - .L_24)


	//   ....[0]....
	.align		4
.L_24:
        /*0028*/ 	.word	index@(__assertfail)


	//----- nvinfo : EIATTR_MERCURY_ISA_VERSION
	.align		4
.L_25:
        /*002c*/ 	.byte	0x03, 0x5f
        /*002e*/ 	.short	0x0101


	//----- nvinfo : EIATTR_INT_WARP_WIDE_INSTR_OFFSETS
	.align		4
        /*0030*/ 	.byte	0x04, 0x31
        /*0032*/ 	.short	(.L_27 - .L_26)


	//   ....[0]....
.L_26:
        /*0034*/ 	.word	0x00000480


	//   ....[1]....
        /*0038*/ 	.word	0x000004b0


	//   ....[2]....
        /*003c*/ 	.word	0x00000590


	//----- nvinfo : EIATTR_COOP_GROUP_MASK_REGIDS
	.align		4
.L_27:
        /*0040*/ 	.byte	0x04, 0x29
        /*0042*/ 	.short	(.L_29 - .L_28)


	//   ....[0]....
.L_28:
        /*0044*/ 	.word	0xffffffff


	//   ....[1]....
        /*0048*/ 	.word	0xffffffff


	//   ....[2]....
        /*004c*/ 	.word	0xffffffff


	//   ....[3]....
        /*0050*/ 	.word	0xffffffff


	//   ....[4]....
        /*0054*/ 	.word	0xffffffff


	//----- nvinfo : EIATTR_COOP_GROUP_INSTR_OFFSETS
	.align		4
.L_29:
        /*0058*/ 	.byte	0x04, 0x28
        /*005a*/ 	.short	(.L_31 - .L_30)


	//   ....[0]....
.L_30:
        /*005c*/ 	.word	0x00000060


	//   ....[1]....
        /*0060*/ 	.word	0x00000070


	//   ....[2]....
        /*0064*/ 	.word	0x00000130


	//   ....[3]....
        /*0068*/ 	.word	0x00000390


	//   ....[4]....
        /*006c*/ 	.word	0x00001040


	//----- nvinfo : EIATTR_REG_RECONFIG
	.align		4
.L_31:
        /*0070*/ 	.byte	0x01, 0x54
	.zero		2


	//----- nvinfo : EIATTR_SYSCALL_OFFSETS
	.align		4
        /*0074*/ 	.byte	0x04, 0x46
        /*0076*/ 	.short	(.L_33 - .L_32)


	//   ....[0]....
.L_32:
        /*0078*/ 	.word	0x00001200


	//----- nvinfo : EIATTR_MBARRIER_INSTR_OFFSETS
	.align		4
.L_33:
        /*007c*/ 	.byte	0x04, 0x39
        /*007e*/ 	.short	(.L_35 - .L_34)


	//   ....[0]....
.L_34:
        /*0080*/ 	.word	0x00000250
        /*0084*/ 	.word	0x000000ff
        /*0088*/ 	.word	0x00000000
        /*008c*/ 	.short	0x0100
        /*008e*/ 	.byte	0x08
	.zero		1


	//   ....[1]....
        /*0090*/ 	.word	0x00000260
        /*0094*/ 	.word	0x000000ff
        /*0098*/ 	.word	0x00000048
        /*009c*/ 	.short	0x0100
        /*009e*/ 	.byte	0x08
	.zero		1


	//   ....[2]....
        /*00a0*/ 	.word	0x00000270
        /*00a4*/ 	.word	0x000000ff
        /*00a8*/ 	.word	0x00000008
        /*00ac*/ 	.short	0x0100
        /*00ae*/ 	.byte	0x08
	.zero		1


	//   ....[3]....
        /*00b0*/ 	.word	0x00000280
        /*00b4*/ 	.word	0x000000ff
        /*00b8*/ 	.word	0x00000050
        /*00bc*/ 	.short	0x0100
        /*00be*/ 	.byte	0x08
	.zero		1


	//   ....[4]....
        /*00c0*/ 	.word	0x00000290
        /*00c4*/ 	.word	0x000000ff
        /*00c8*/ 	.word	0x00000010
        /*00cc*/ 	.short	0x0100
        /*00ce*/ 	.byte	0x08
	.zero		1


	//   ....[5]....
        /*00d0*/ 	.word	0x000002a0
        /*00d4*/ 	.word	0x000000ff
        /*00d8*/ 	.word	0x00000058
        /*00dc*/ 	.short	0x0100
        /*00de*/ 	.byte	0x08
	.zero		1


	//   ....[6]....
        /*00e0*/ 	.word	0x000002b0
        /*00e4*/ 	.word	0x000000ff
        /*00e8*/ 	.word	0x00000018
        /*00ec*/ 	.short	0x0100
        /*00ee*/ 	.byte	0x08
	.zero		1


	//   ....[7]....
        /*00f0*/ 	.word	0x000002c0
        /*00f4*/ 	.word	0x000000ff
        /*00f8*/ 	.word	0x00000060
        /*00fc*/ 	.short	0x0100
        /*00fe*/ 	.byte	0x08
	.zero		1


	//   ....[8]....
        /*0100*/ 	.word	0x000002d0
        /*0104*/ 	.word	0x000000ff
        /*0108*/ 	.word	0x00000020
        /*010c*/ 	.short	0x0100
        /*010e*/ 	.byte	0x08
	.zero		1


	//   ....[9]....
        /*0110*/ 	.word	0x000002e0
        /*0114*/ 	.word	0x000000ff
        /*0118*/ 	.word	0x00000068
        /*011c*/ 	.short	0x0100
        /*011e*/ 	.byte	0x08
	.zero		1


	//   ....[10]....
        /*0120*/ 	.word	0x000002f0
        /*0124*/ 	.word	0x000000ff
        /*0128*/ 	.word	0x00000028
        /*012c*/ 	.short	0x0100
        /*012e*/ 	.byte	0x08
	.zero		1


	//   ....[11]....
        /*0130*/ 	.word	0x00000300
        /*0134*/ 	.word	0x000000ff
        /*0138*/ 	.word	0x00000070
        /*013c*/ 	.short	0x0100
        /*013e*/ 	.byte	0x08
	.zero		1


	//   ....[12]....
        /*0140*/ 	.word	0x00000310
        /*0144*/ 	.word	0x000000ff
        /*0148*/ 	.word	0x00000030
        /*014c*/ 	.short	0x0100
        /*014e*/ 	.byte	0x08
	.zero		1


	//   ....[13]....
        /*0150*/ 	.word	0x00000320
        /*0154*/ 	.word	0x000000ff
        /*0158*/ 	.word	0x00000078
        /*015c*/ 	.short	0x0100
        /*015e*/ 	.byte	0x08
	.zero		1


	//   ....[14]....
        /*0160*/ 	.word	0x00000330
        /*0164*/ 	.word	0x000000ff
        /*0168*/ 	.word	0x00000038
        /*016c*/ 	.short	0x0100
        /*016e*/ 	.byte	0x08
	.zero		1


	//   ....[15]....
        /*0170*/ 	.word	0x00000340
        /*0174*/ 	.word	0x000000ff
        /*0178*/ 	.word	0x00000080
        /*017c*/ 	.short	0x0100
        /*017e*/ 	.byte	0x08
	.zero		1


	//   ....[16]....
        /*0180*/ 	.word	0x00000350
        /*0184*/ 	.word	0x000000ff
        /*0188*/ 	.word	0x00000040
        /*018c*/ 	.short	0x0100
        /*018e*/ 	.byte	0x08
	.zero		1


	//   ....[17]....
        /*0190*/ 	.word	0x00000360
        /*0194*/ 	.word	0x000000ff
        /*0198*/ 	.word	0x00000088
        /*019c*/ 	.short	0x0100
        /*019e*/ 	.byte	0x08
	.zero		1


	//   ....[18]....
        /*01a0*/ 	.word	0x00000600
        /*01a4*/ 	.word	0x000000ff
        /*01a8*/ 	.word	0x000000a0
        /*01ac*/ 	.short	0x0100
        /*01ae*/ 	.byte	0x06
	.zero		1


	//   ....[19]....
        /*01b0*/ 	.word	0x00000660
        /*01b4*/ 	.word	0x000000ff
        /*01b8*/ 	.word	0x000000a8
        /*01bc*/ 	.short	0x0100
        /*01be*/ 	.byte	0x06
	.zero		1


	//   ....[20]....
        /*01c0*/ 	.word	0x00001280
        /*01c4*/ 	.word	0x00000003
        /*01c8*/ 	.word	0x00000000
        /*01cc*/ 	.short	0x010a
        /*01ce*/ 	.byte	0x3f
	.zero		1


	//   ....[21]....
        /*01d0*/ 	.word	0x000012c0
        /*01d4*/ 	.word	0x00000003
        /*01d8*/ 	.word	0x00000000
        /*01dc*/ 	.short	0x010a
        /*01de*/ 	.byte	0x3f
	.zero		1


	//   ....[22]....
        /*01e0*/ 	.word	0x00001620
        /*01e4*/ 	.word	0x000000ff
        /*01e8*/ 	.word	0x00000000
        /*01ec*/ 	.short	0x010a
        /*01ee*/ 	.byte	0x08
	.zero		1


	//   ....[23]....
        /*01f0*/ 	.word	0x00001660
        /*01f4*/ 	.word	0x000000ff
        /*01f8*/ 	.word	0x00000000
        /*01fc*/ 	.short	0x010a
        /*01fe*/ 	.byte	0x08
	.zero		1


	//   ....[24]....
        /*0200*/ 	.word	0x00001880
        /*0204*/ 	.word	0x000000ff
        /*0208*/ 	.word	0x00000000
        /*020c*/ 	.short	0x0101
        /*020e*/ 	.byte	0x08
	.zero		1


	//   ....[25]....
        /*0210*/ 	.word	0x00001a80
        /*0214*/ 	.word	0x000000ff
        /*0218*/ 	.word	0x00000000
        /*021c*/ 	.short	0x0101
        /*021e*/ 	.byte	0x06
	.zero		1


	//   ....[26]....
        /*0220*/ 	.word	0x0000b330
        /*0224*/ 	.word	0x0000000e
        /*0228*/ 	.word	0x00000048
        /*022c*/ 	.short	0x010a
        /*022e*/ 	.byte	0x3f
	.zero		1


	//   ....[27]....
        /*0230*/ 	.word	0x0000b6b0
        /*0234*/ 	.word	0x00000006
        /*0238*/ 	.word	0x000000a8
        /*023c*/ 	.short	0x0101
        /*023e*/ 	.byte	0x3f
	.zero		1


	//   ....[28]....
        /*0240*/ 	.word	0x0000bde0
        /*0244*/ 	.word	0x00000007
        /*0248*/ 	.word	0x00000000
        /*024c*/ 	.short	0x010a
        /*024e*/ 	.byte	0x3f
	.zero		1


	//   ....[29]....
        /*0250*/ 	.word	0x0000be60
        /*0254*/ 	.word	0x00000009
        /*0258*/ 	.word	0x00000000
        /*025c*/ 	.short	0x010a
        /*025e*/ 	.byte	0x3f
	.zero		1


	//   ....[30]....
        /*0260*/ 	.word	0x0000bef0
        /*0264*/ 	.word	0x00000006
        /*0268*/ 	.word	0x00000000
        /*026c*/ 	.short	0x010a
        /*026e*/ 	.byte	0x3f
	.zero		1


	//   ....[31]....
        /*0270*/ 	.word	0x0000bf80
        /*0274*/ 	.word	0x00000009
        /*0278*/ 	.word	0x00000000
        /*027c*/ 	.short	0x010a
        /*027e*/ 	.byte	0x3f
	.zero		1


	//   ....[32]....
        /*0280*/ 	.word	0x0000c010
        /*0284*/ 	.word	0x00000006
        /*0288*/ 	.word	0x00000000
        /*028c*/ 	.short	0x010a
        /*028e*/ 	.byte	0x3f
	.zero		1


	//   ....[33]....
        /*0290*/ 	.word	0x0000c0a0
        /*0294*/ 	.word	0x00000009
        /*0298*/ 	.word	0x00000000
        /*029c*/ 	.short	0x010a
        /*029e*/ 	.byte	0x3f
	.zero		1


	//   ....[34]....
        /*02a0*/ 	.word	0x0000c130
        /*02a4*/ 	.word	0x00000006
        /*02a8*/ 	.word	0x00000000
        /*02ac*/ 	.short	0x010a
        /*02ae*/ 	.byte	0x3f
	.zero		1


	//   ....[35]....
        /*02b0*/ 	.word	0x0000c1c0
        /*02b4*/ 	.word	0x00000009
        /*02b8*/ 	.word	0x00000000
        /*02bc*/ 	.short	0x010a
        /*02be*/ 	.byte	0x3f
	.zero		1


	//   ....[36]....
        /*02c0*/ 	.word	0x0000c250
        /*02c4*/ 	.word	0x00000003
        /*02c8*/ 	.word	0x00000000
        /*02cc*/ 	.short	0x010a
        /*02ce*/ 	.byte	0x3f
	.zero		1


	//   ....[37]....
        /*02d0*/ 	.word	0x0000c2b0
        /*02d4*/ 	.word	0x00000003
        /*02d8*/ 	.word	0x00000000
        /*02dc*/ 	.short	0x010a
        /*02de*/ 	.byte	0x3f
	.zero		1


	//   ....[38]....
        /*02e0*/ 	.word	0x0000c310
        /*02e4*/ 	.word	0x00000004
        /*02e8*/ 	.word	0x00000000
        /*02ec*/ 	.short	0x010a
        /*02ee*/ 	.byte	0x3f
	.zero		1


	//   ....[39]....
        /*02f0*/ 	.word	0x0000c3e0
        /*02f4*/ 	.word	0x0000000e
        /*02f8*/ 	.word	0x00000048
        /*02fc*/ 	.short	0x010a
        /*02fe*/ 	.byte	0x3f
	.zero		1


	//   ....[40]....
        /*0300*/ 	.word	0x0000c4b0
        /*0304*/ 	.word	0x00000007
        /*0308*/ 	.word	0x00000000
        /*030c*/ 	.short	0x010a
        /*030e*/ 	.byte	0x3f
	.zero		1


	//   ....[41]....
        /*0310*/ 	.word	0x0000c500
        /*0314*/ 	.word	0x00000009
        /*0318*/ 	.word	0x00000000
        /*031c*/ 	.short	0x010a
        /*031e*/ 	.byte	0x3f
	.zero		1


	//   ....[42]....
        /*0320*/ 	.word	0x0000c550
        /*0324*/ 	.word	0x00000006
        /*0328*/ 	.word	0x00000000
        /*032c*/ 	.short	0x010a
        /*032e*/ 	.byte	0x3f
	.zero		1


	//   ....[43]....
        /*0330*/ 	.word	0x0000c5a0
        /*0334*/ 	.word	0x00000009
        /*0338*/ 	.word	0x00000000
        /*033c*/ 	.short	0x010a
        /*033e*/ 	.byte	0x3f
	.zero		1


	//   ....[44]....
        /*0340*/ 	.word	0x0000c5f0
        /*0344*/ 	.word	0x00000006
        /*0348*/ 	.word	0x00000000
        /*034c*/ 	.short	0x010a
        /*034e*/ 	.byte	0x3f
	.zero		1


	//   ....[45]....
        /*0350*/ 	.word	0x0000c640
        /*0354*/ 	.word	0x00000009
        /*0358*/ 	.word	0x00000000
        /*035c*/ 	.short	0x010a
        /*035e*/ 	.byte	0x3f
	.zero		1


	//   ....[46]....
        /*0360*/ 	.word	0x0000c690
        /*0364*/ 	.word	0x00000006
        /*0368*/ 	.word	0x00000000
        /*036c*/ 	.short	0x010a
        /*036e*/ 	.byte	0x3f
	.zero		1


	//   ....[47]....
        /*0370*/ 	.word	0x0000c6e0
        /*0374*/ 	.word	0x00000009
        /*0378*/ 	.word	0x00000000
        /*037c*/ 	.short	0x010a
        /*037e*/ 	.byte	0x3f
	.zero		1


	//----- nvinfo : EIATTR_NUM_MBARRIERS
	.align		4
.L_35:
        /*0380*/ 	.byte	0x03, 0x38
        /*0382*/ 	.short	0x0014


	//----- nvinfo : EIATTR_EXIT_INSTR_OFFSETS
	.align		4
        /*0384*/ 	.byte	0x04, 0x1c
        /*0386*/ 	.short	(.L_37 - .L_36)


	//   ....[0]....
.L_36:
        /*0388*/ 	.word	0x000006b0


	//   ....[1]....
        /*038c*/ 	.word	0x00000f70


	//   ....[2]....
        /*0390*/ 	.word	0x0000a9a0


	//   ....[3]....
        /*0394*/ 	.word	0x0000afd0


	//   ....[4]....
        /*0398*/ 	.word	0x0000c2a0


	//----- nvinfo : EIATTR_MAX_THREADS
	.align		4
.L_37:
        /*039c*/ 	.byte	0x04, 0x05
        /*039e*/ 	.short	(.L_39 - .L_38)
.L_38:
        /*03a0*/ 	.word	0x00000180
        /*03a4*/ 	.word	0x00000001
        /*03a8*/ 	.word	0x00000001


	//----- nvinfo : EIATTR_CRS_STACK_SIZE
	.align		4
.L_39:
        /*03ac*/ 	.byte	0x04, 0x1e
        /*03ae*/ 	.short	(.L_41 - .L_40)
.L_40:
        /*03b0*/ 	.word	0x00000000


	//----- nvinfo : EIATTR_CBANK_PARAM_SIZE
	.align		4
.L_41:
        /*03b4*/ 	.byte	0x03, 0x19
        /*03b6*/ 	.short	0x0470


	//----- nvinfo : EIATTR_PARAM_CBANK
	.align		4
        /*03b8*/ 	.byte	0x04, 0x0a
        /*03ba*/ 	.short	(.L_43 - .L_42)
	.align		4
.L_42:
        /*03bc*/ 	.word	index@(.nv.constant0._ZN7cutlass13device_kernelINS_4gemm6kernel13GemmUniversalIN4cute5tupleIJiiiiEEENS1_10collective13CollectiveMmaINS1_34MainloopSm90TmaGmmaWarpSpecializedILi9ENS5_IJNS4_1CILi1EEESB_SB_EEENS1_35KernelTmaWarpSpecializedCooperativeEEENS5_IJNSA_ILi256EEENSA_ILi128EEENSA_ILi32EEEEEENS_10bfloat16_tENS5_IJlSB_lEEESJ_SK_NS4_8TiledMMAINS4_8MMA_AtomIJNS4_4SM904GMMA28MMA_64x128x16_F32BF16BF16_SSILNSO_5MajorE0ELSQ_0ELNSO_7ScaleInE1ELSR_1EEEEEENS4_6LayoutINS5_IJNSA_ILi2EEESB_SB_EEENS5_IJSB_NSA_ILi0EEESX_EEEEENS5_IJNS4_10UnderscoreES10_S10_EEEEENS4_13SM90_TMA_LOADENS4_14ComposedLayoutINS4_7SwizzleILi2ELi4ELi3EEENS4_18smem_ptr_flag_bitsILi16EEENSU_INS5_IJNSA_ILi8EEESH_EEENS5_IJSH_SB_EEEEEEEvNS4_8identityES13_S1D_vS1E_EENS_8epilogue10collective6detail29Sm90TmaWarpSpecializedAdapterINS1H_15DefaultEpilogueISJ_SK_SK_NS1G_6thread17LinearCombinationISJ_Li1EffLNS1L_9ScaleType4KindE0ELNS_15FloatRoundStyleE2ESJ_EENS1_15EpilogueDefaultEEEEEvvEEEEvNT_6ParamsE)
        /*03c0*/ 	.short	0x0210
        /*03c2*/ 	.short	0x0470


	//----- nvinfo : EIATTR_SW_WAR
	.align		4
.L_43:
        /*03c4*/ 	.byte	0x04, 0x36
        /*03c6*/ 	.short	(.L_45 - .L_44)
.L_44:
        /*03c8*/ 	.word	0x00000008
.L_45:


//--------------------- .nv.callgraph             --------------------------
	.section	.nv.callgraph,"",@"SHT_CUDA_CALLGRAPH"
	.align	4
	.sectionentsize	8
	.align		4
        /*0000*/ 	.word	0x00000000
	.align		4
        /*0004*/ 	.word	0xffffffff
	.align		4
        /*0008*/ 	.word	index@(_ZN7cutlass13device_kernelINS_4gemm6kernel13GemmUniversalIN4cute5tupleIJiiiiEEENS1_10collective13CollectiveMmaINS1_34MainloopSm90TmaGmmaWarpSpecializedILi9ENS5_IJNS4_1CILi1EEESB_SB_EEENS1_35KernelTmaWarpSpecializedCooperativeEEENS5_IJNSA_ILi256EEENSA_ILi128EEENSA_ILi32EEEEEENS_10bfloat16_tENS5_IJlSB_lEEESJ_SK_NS4_8TiledMMAINS4_8MMA_AtomIJNS4_4SM904GMMA28MMA_64x128x16_F32BF16BF16_SSILNSO_5MajorE0ELSQ_0ELNSO_7ScaleInE1ELSR_1EEEEEENS4_6LayoutINS5_IJNSA_ILi2EEESB_SB_EEENS5_IJSB_NSA_ILi0EEESX_EEEEENS5_IJNS4_10UnderscoreES10_S10_EEEEENS4_13SM90_TMA_LOADENS4_14ComposedLayoutINS4_7SwizzleILi2ELi4ELi3EEENS4_18smem_ptr_flag_bitsILi16EEENSU_INS5_IJNSA_ILi8EEESH_EEENS5_IJSH_SB_EEEEEEEvNS4_8identityES13_S1D_vS1E_EENS_8epilogue10collective6detail29Sm90TmaWarpSpecializedAdapterINS1H_15DefaultEpilogueISJ_SK_SK_NS1G_6thread17LinearCombinationISJ_Li1EffLNS1L_9ScaleType4KindE0ELNS_15FloatRoundStyleE2ESJ_EENS1_15EpilogueDefaultEEEEEvvEEEEvNT_6ParamsE)
	.align		4
        /*000c*/ 	.word	index@(__assertfail)
	.align		4
        /*0010*/ 	.word	0x00000000
	.align		4
        /*0014*/ 	.word	0xfffffffe
	.align		4
        /*0018*/ 	.word	0x00000000
	.align		4
        /*001c*/ 	.word	0xfffffffd
	.align		4
        /*0020*/ 	.word	0x00000000
	.align		4
        /*0024*/ 	.word	0xfffffffc


//--------------------- .nv.constant4             --------------------------
	.section	.nv.constant4,"a",@progbits
	.align	8
	.align		8
.nv.constant4:
        /*0000*/ 	.dword	__assertfail
	.align		8
        /*0008*/ 	.dword	__unnamed_1
	.align		8
        /*0010*/ 	.dword	_ZN40_INTERNAL_b4a7861d_4_k_cu_0135e8f4_163094cuda3std3__45__cpo5beginE
	.align		8
        /*0018*/ 	.dword	_ZN40_INTERNAL_b4a7861d_4_k_cu_0135e8f4_163094cuda3std3__45__cpo3endE
	.align		8
        /*0020*/ 	.dword	_ZN40_INTERNAL_b4a7861d_4_k_cu_0135e8f4_163094cuda3std3__45__cpo6cbeginE
	.align		8
        /*0028*/ 	.dword	_ZN40_INTERNAL_b4a7861d_4_k_cu_0135e8f4_163094cuda3std3__45__cpo4cendE
	.align		8
        /*0030*/ 	.dword	_ZN40_INTERNAL_b4a7861d_4_k_cu_0135e8f4_163094cuda3std3__442_GLOBAL__N__b4a7861d_4_k_cu_0135e8f4_163096ignoreE
	.align		8
        /*0038*/ 	.dword	_ZN40_INTERNAL_b4a7861d_4_k_cu_0135e8f4_163094cuda3std3__419piecewise_constructE
	.align		8
        /*0040*/ 	.dword	_ZN40_INTERNAL_b4a7861d_4_k_cu_0135e8f4_163094cuda3std3__48in_placeE
	.align		8
        /*0048*/ 	.dword	_ZN40_INTERNAL_b4a7861d_4_k_cu_0135e8f4_163094cuda3std6ranges3__45__cpo4swapE
	.align		8
        /*0050*/ 	.dword	_ZN40_INTERNAL_b4a7861d_4_k_cu_0135e8f4_163094cuda3std6ranges3__45__cpo9iter_moveE
	.align		8
        /*0058*/ 	.dword	_ZN40_INTERNAL_b4a7861d_4_k_cu_0135e8f4_163094cute7productE
	.align		8
        /*0060*/ 	.dword	_ZN40_INTERNAL_b4a7861d_4_k_cu_0135e8f4_163094cute1_E
	.align		8
        /*0068*/ 	.dword	$str$22
	.align		8
        /*0070*/ 	.dword	$str$23


//--------------------- .text._ZN7cutlass13device_kernelINS_4gemm6kernel13GemmUniversalIN4cute5tupleIJiiiiEEENS1_10collective13CollectiveMmaINS1_34MainloopSm90TmaGmmaWarpSpecializedILi9ENS5_IJNS4_1CILi1EEESB_SB_EEENS1_35KernelTmaWarpSpecializedCooperativeEEENS5_IJNSA_ILi256EEENSA_ILi128EEENSA_ILi32EEEEEENS_10bfloat16_tENS5_IJlSB_lEEESJ_SK_NS4_8TiledMMAINS4_8MMA_AtomIJNS4_4SM904GMMA28MMA_64x128x16_F32BF16BF16_SSILNSO_5MajorE0ELSQ_0ELNSO_7ScaleInE1ELSR_1EEEEEENS4_6LayoutINS5_IJNSA_ILi2EEESB_SB_EEENS5_IJSB_NSA_ILi0EEESX_EEEEENS5_IJNS4_10UnderscoreES10_S10_EEEEENS4_13SM90_TMA_LOADENS4_14ComposedLayoutINS4_7SwizzleILi2ELi4ELi3EEENS4_18smem_ptr_flag_bitsILi16EEENSU_INS5_IJNSA_ILi8EEESH_EEENS5_IJSH_SB_EEEEEEEvNS4_8identityES13_S1D_vS1E_EENS_8epilogue10collective6detail29Sm90TmaWarpSpecializedAdapterINS1H_15DefaultEpilogueISJ_SK_SK_NS1G_6thread17LinearCombinationISJ_Li1EffLNS1L_9ScaleType4KindE0ELNS_15FloatRoundStyleE2ESJ_EENS1_15EpilogueDefaultEEEEEvvEEEEvNT_6ParamsE --------------------------
	.section	.text._ZN7cutlass13device_kernelINS_4gemm6kernel13GemmUniversalIN4cute5tupleIJiiiiEEENS1_10collective13CollectiveMmaINS1_34MainloopSm90TmaGmmaWarpSpecializedILi9ENS5_IJNS4_1CILi1EEESB_SB_EEENS1_35KernelTmaWarpSpecializedCooperativeEEENS5_IJNSA_ILi256EEENSA_ILi128EEENSA_ILi32EEEEEENS_10bfloat16_tENS5_IJlSB_lEEESJ_SK_NS4_8TiledMMAINS4_8MMA_AtomIJNS4_4SM904GMMA28MMA_64x128x16_F32BF16BF16_SSILNSO_5MajorE0ELSQ_0ELNSO_7ScaleInE1ELSR_1EEEEEENS4_6LayoutINS5_IJNSA_ILi2EEESB_SB_EEENS5_IJSB_NSA_ILi0EEESX_EEEEENS5_IJNS4_10UnderscoreES10_S10_EEEEENS4_13SM90_TMA_LOADENS4_14ComposedLayoutINS4_7SwizzleILi2ELi4ELi3EEENS4_18smem_ptr_flag_bitsILi16EEENSU_INS5_IJNSA_ILi8EEESH_EEENS5_IJSH_SB_EEEEEEEvNS4_8identityES13_S1D_vS1E_EENS_8epilogue10collective6detail29Sm90TmaWarpSpecializedAdapterINS1H_15DefaultEpilogueISJ_SK_SK_NS1G_6thread17LinearCombinationISJ_Li1EffLNS1L_9ScaleType4KindE0ELNS_15FloatRoundStyleE2ESJ_EENS1_15EpilogueDefaultEEEEEvvEEEEvNT_6ParamsE,"ax",@progbits
	.align	128
.text._ZN7cutlass13device_kernelINS_4gemm6kernel13GemmUniversalIN4cute5tupleIJiiiiEEENS1_10collective13CollectiveMmaINS1_34MainloopSm90TmaGmmaWarpSpecializedILi9ENS5_IJNS4_1CILi1EEESB_SB_EEENS1_35KernelTmaWarpSpecializedCooperativeEEENS5_IJNSA_ILi256EEENSA_ILi128EEENSA_ILi32EEEEEENS_10bfloat16_tENS5_IJlSB_lEEESJ_SK_NS4_8TiledMMAINS4_8MMA_AtomIJNS4_4SM904GMMA28MMA_64x128x16_F32BF16BF16_SSILNSO_5MajorE0ELSQ_0ELNSO_7ScaleInE1ELSR_1EEEEEENS4_6LayoutINS5_IJNSA_ILi2EEESB_SB_EEENS5_IJSB_NSA_ILi0EEESX_EEEEENS5_IJNS4_10UnderscoreES10_S10_EEEEENS4_13SM90_TMA_LOADENS4_14ComposedLayoutINS4_7SwizzleILi2ELi4ELi3EEENS4_18smem_ptr_flag_bitsILi16EEENSU_INS5_IJNSA_ILi8EEESH_EEENS5_IJSH_SB_EEEEEEEvNS4_8identityES13_S1D_vS1E_EENS_8epilogue10collective6detail29Sm90TmaWarpSpecializedAdapterINS1H_15DefaultEpilogueISJ_SK_SK_NS1G_6thread17LinearCombinationISJ_Li1EffLNS1L_9ScaleType4KindE0ELNS_15FloatRoundStyleE2ESJ_EENS1_15EpilogueDefaultEEEEEvvEEEEvNT_6ParamsE:
        .type           _ZN7cutlass13device_kernelINS_4gemm6kernel13GemmUniversalIN4cute5tupleIJiiiiEEENS1_10collective13CollectiveMmaINS1_34MainloopSm90TmaGmmaWarpSpecializedILi9ENS5_IJNS4_1CILi1EEESB_SB_EEENS1_35KernelTmaWarpSpecializedCooperativeEEENS5_IJNSA_ILi256EEENSA_ILi128EEENSA_ILi32EEEEEENS_10bfloat16_tENS5_IJlSB_lEEESJ_SK_NS4_8TiledMMAINS4_8MMA_AtomIJNS4_4SM904GMMA28MMA_64x128x16_F32BF16BF16_SSILNSO_5MajorE0ELSQ_0ELNSO_7ScaleInE1ELSR_1EEEEEENS4_6LayoutINS5_IJNSA_ILi2EEESB_SB_EEENS5_IJSB_NSA_ILi0EEESX_EEEEENS5_IJNS4_10UnderscoreES10_S10_EEEEENS4_13SM90_TMA_LOADENS4_14ComposedLayoutINS4_7SwizzleILi2ELi4ELi3EEENS4_18smem_ptr_flag_bitsILi16EEENSU_INS5_IJNSA_ILi8EEESH_EEENS5_IJSH_SB_EEEEEEEvNS4_8identityES13_S1D_vS1E_EENS_8epilogue10collective6detail29Sm90TmaWarpSpecializedAdapterINS1H_15DefaultEpilogueISJ_SK_SK_NS1G_6thread17LinearCombinationISJ_Li1EffLNS1L_9ScaleType4KindE0ELNS_15FloatRoundStyleE2ESJ_EENS1_15EpilogueDefaultEEEEEvvEEEEvNT_6ParamsE,@function
        .size           _ZN7cutlass13device_kernelINS_4gemm6kernel13GemmUniversalIN4cute5tupleIJiiiiEEENS1_10collective13CollectiveMmaINS1_34MainloopSm90TmaGmmaWarpSpecializedILi9ENS5_IJNS4_1CILi1EEESB_SB_EEENS1_35KernelTmaWarpSpecializedCooperativeEEENS5_IJNSA_ILi256EEENSA_ILi128EEENSA_ILi32EEEEEENS_10bfloat16_tENS5_IJlSB_lEEESJ_SK_NS4_8TiledMMAINS4_8MMA_AtomIJNS4_4SM904GMMA28MMA_64x128x16_F32BF16BF16_SSILNSO_5MajorE0ELSQ_0ELNSO_7ScaleInE1ELSR_1EEEEEENS4_6LayoutINS5_IJNSA_ILi2EEESB_SB_EEENS5_IJSB_NSA_ILi0EEESX_EEEEENS5_IJNS4_10UnderscoreES10_S10_EEEEENS4_13SM90_TMA_LOADENS4_14ComposedLayoutINS4_7SwizzleILi2ELi4ELi3EEENS4_18smem_ptr_flag_bitsILi16EEENSU_INS5_IJNSA_ILi8EEESH_EEENS5_IJSH_SB_EEEEEEEvNS4_8identityES13_S1D_vS1E_EENS_8epilogue10collective6detail29Sm90TmaWarpSpecializedAdapterINS1H_15DefaultEpilogueISJ_SK_SK_NS1G_6thread17LinearCombinationISJ_Li1EffLNS1L_9ScaleType4KindE0ELNS_15FloatRoundStyleE2ESJ_EENS1_15EpilogueDefaultEEEEEvvEEEEvNT_6ParamsE,(.L_x_331 - _ZN7cutlass13device_kernelINS_4gemm6kernel13GemmUniversalIN4cute5tupleIJiiiiEEENS1_10collective13CollectiveMmaINS1_34MainloopSm90TmaGmmaWarpSpecializedILi9ENS5_IJNS4_1CILi1EEESB_SB_EEENS1_35KernelTmaWarpSpecializedCooperativeEEENS5_IJNSA_ILi256EEENSA_ILi128EEENSA_ILi32EEEEEENS_10bfloat16_tENS5_IJlSB_lEEESJ_SK_NS4_8TiledMMAINS4_8MMA_AtomIJNS4_4SM904GMMA28MMA_64x128x16_F32BF16BF16_SSILNSO_5MajorE0ELSQ_0ELNSO_7ScaleInE1ELSR_1EEEEEENS4_6LayoutINS5_IJNSA_ILi2EEESB_SB_EEENS5_IJSB_NSA_ILi0EEESX_EEEEENS5_IJNS4_10UnderscoreES10_S10_EEEEENS4_13SM90_TMA_LOADENS4_14ComposedLayoutINS4_7SwizzleILi2ELi4ELi3EEENS4_18smem_ptr_flag_bitsILi16EEENSU_INS5_IJNSA_ILi8EEESH_EEENS5_IJSH_SB_EEEEEEEvNS4_8identityES13_S1D_vS1E_EENS_8epilogue10collective6detail29Sm90TmaWarpSpecializedAdapterINS1H_15DefaultEpilogueISJ_SK_SK_NS1G_6thread17LinearCombinationISJ_Li1EffLNS1L_9ScaleType4KindE0ELNS_15FloatRoundStyleE2ESJ_EENS1_15EpilogueDefaultEEEEEvvEEEEvNT_6ParamsE)
        .other          _ZN7cutlass13device_kernelINS_4gemm6kernel13GemmUniversalIN4cute5tupleIJiiiiEEENS1_10collective13CollectiveMmaINS1_34MainloopSm90TmaGmmaWarpSpecializedILi9ENS5_IJNS4_1CILi1EEESB_SB_EEENS1_35KernelTmaWarpSpecializedCooperativeEEENS5_IJNSA_ILi256EEENSA_ILi128EEENSA_ILi32EEEEEENS_10bfloat16_tENS5_IJlSB_lEEESJ_SK_NS4_8TiledMMAINS4_8MMA_AtomIJNS4_4SM904GMMA28MMA_64x128x16_F32BF16BF16_SSILNSO_5MajorE0ELSQ_0ELNSO_7ScaleInE1ELSR_1EEEEEENS4_6LayoutINS5_IJNSA_ILi2EEESB_SB_EEENS5_IJSB_NSA_ILi0EEESX_EEEEENS5_IJNS4_10UnderscoreES10_S10_EEEEENS4_13SM90_TMA_LOADENS4_14ComposedLayoutINS4_7SwizzleILi2ELi4ELi3EEENS4_18smem_ptr_flag_bitsILi16EEENSU_INS5_IJNSA_ILi8EEESH_EEENS5_IJSH_SB_EEEEEEEvNS4_8identityES13_S1D_vS1E_EENS_8epilogue10collective6detail29Sm90TmaWarpSpecializedAdapterINS1H_15DefaultEpilogueISJ_SK_SK_NS1G_6thread17LinearCombinationISJ_Li1EffLNS1L_9ScaleType4KindE0ELNS_15FloatRoundStyleE2ESJ_EENS1_15EpilogueDefaultEEEEEvvEEEEvNT_6ParamsE,@"STO_CUDA_ENTRY STV_DEFAULT"
_ZN7cutlass13device_kernelINS_4gemm6kernel13GemmUniversalIN4cute5tupleIJiiiiEEENS1_10collective13CollectiveMmaINS1_34MainloopSm90TmaGmmaWarpSpecializedILi9ENS5_IJNS4_1CILi1EEESB_SB_EEENS1_35KernelTmaWarpSpecializedCooperativeEEENS5_IJNSA_ILi256EEENSA_ILi128EEENSA_ILi32EEEEEENS_10bfloat16_tENS5_IJlSB_lEEESJ_SK_NS4_8TiledMMAINS4_8MMA_AtomIJNS4_4SM904GMMA28MMA_64x128x16_F32BF16BF16_SSILNSO_5MajorE0ELSQ_0ELNSO_7ScaleInE1ELSR_1EEEEEENS4_6LayoutINS5_IJNSA_ILi2EEESB_SB_EEENS5_IJSB_NSA_ILi0EEESX_EEEEENS5_IJNS4_10UnderscoreES10_S10_EEEEENS4_13SM90_TMA_LOADENS4_14ComposedLayoutINS4_7SwizzleILi2ELi4ELi3EEENS4_18smem_ptr_flag_bitsILi16EEENSU_INS5_IJNSA_ILi8EEESH_EEENS5_IJSH_SB_EEEEEEEvNS4_8identityES13_S1D_vS1E_EENS_8epilogue10collective6detail29Sm90TmaWarpSpecializedAdapterINS1H_15DefaultEpilogueISJ_SK_SK_NS1G_6thread17LinearCombinationISJ_Li1EffLNS1L_9ScaleType4KindE0ELNS_15FloatRoundStyleE2ESJ_EENS1_15EpilogueDefaultEEEEEvvEEEEvNT_6ParamsE:
[----:B------:R-:W0:Y:S01]  /*0000*/  LDC R1, c[0x0][0x28] ;  /* 0x00000a00ff017b82 */ /* 0x000e220000000800 */
[----:B------:R-:W1:Y:S01]  /*0010*/  S2R R18, SR_TID.X ;  /* 0x0000000000127919 */ /* 0x000e620000002100 */
[----:B------:R-:W-:Y:S01]  /*0020*/  ELECT P0, URZ, PT ;  /* 0x00000000003f782f */ /* 0x000fe20003800000 */
[----:B------:R-:W-:Y:S01]  /*0030*/  BSSY B0, `(.L_x_0) ;  /* 0x000000f000007945 */ /* 0x000fe20003800000 */
[--C-:B-1----:R-:W-:Y:S02]  /*0040*/  SHF.R.U32.HI R0, RZ, 0x5, R18.reuse ;  /* 0x00000005ff007819 */ /* 0x102fe40000011612 */
[----:B------:R-:W-:-:S03]  /*0050*/  SHF.R.U32.HI R22, RZ, 0x7, R18 ;  /* 0x00000007ff167819 */ /* 0x000fc60000011612 */
[----:B------:R-:W1:Y:S04]  /*0060*/  SHFL.IDX PT, R5, R0, RZ, 0x1f ;  /* 0x00001fff00057589 */ /* 0x000e6800000e0000 */
[----:B------:R2:W3:Y:S01]  /*0070*/  SHFL.IDX PT, R8, R22, RZ, 0x1f ;  /* 0x00001fff16087589 */ /* 0x0004e200000e0000 */
[----:B-1----:R-:W-:-:S13]  /*0080*/  ISETP.NE.OR P0, PT, R5, RZ, !P0 ;  /* 0x000000ff0500720c */ /* 0x002fda0004705670 */
[----:B0-23--:R-:W-:Y:S05]  /*0090*/  @P0 BRA `(.L_x_1) ;  /* 0x0000000000200947 */ /* 0x00dfea0003800000 */
[----:B------:R-:W-:Y:S02]  /*00a0*/  ULDC.64 UR4, c[0x0][0x198] ;  /* 0x0000660000047ab9 */ /* 0x000fe40000000a00 */
[----:B------:R-:W-:Y:S02]  /*00b0*/  UIADD3 UR6, UP0, UR4, 0xf0, URZ ;  /* 0x000000f004067890 */ /* 0x000fe4000ff1e03f */
[----:B------:R-:W-:Y:S02]  /*00c0*/  UIADD3 UR4, UP1, UR4, 0x1f0, URZ ;  /* 0x000001f004047890 */ /* 0x000fe4000ff3e03f */
[----:B------:R-:W-:Y:S02]  /*00d0*/  UIADD3.X UR7, URZ, UR5, URZ, UP0, !UPT ;  /* 0x000000053f077290 */ /* 0x000fe400087fe43f */
[----:B------:R-:W-:-:S07]  /*00e0*/  UIADD3.X UR5, URZ, UR5, URZ, UP1, !UPT ;  /* 0x000000053f057290 */ /* 0x000fce0008ffe43f */
[----:B------:R0:W-:Y:S02]  /*00f0*/  UTMACCTL.PF [UR6] ;  /* 0x00000000060079b9 */ /* 0x0001e40008040000 */
[----:B------:R0:W-:Y:S02]  /*0100*/  UTMACCTL.PF [UR4] ;  /* 0x00000000040079b9 */ /* 0x0001e40008040000 */
[----:B0-----:R-:W-:Y:S01]  /*0110*/  NOP ;  /* 0x0000000000007918 */ /* 0x001fe20000000000 */
.L_x_1:
[----:B------:R-:W-:Y:S05]  /*0120*/  BSYNC B0 ;  /* 0x0000000000007941 */ /* 0x000fea0003800000 */
.L_x_0:
[----:B------:R-:W0:Y:S02]  /*0130*/  SHFL.IDX PT, R2, R0, RZ, 0x1f ;  /* 0x00001fff00027589 */ /* 0x000e2400000e0000 */
[----:B0-----:R-:W-:-:S13]  /*0140*/  ISETP.NE.AND P0, PT, R2, RZ, PT ;  /* 0x000000ff0200720c */ /* 0x001fda0003f05270 */
[----:B------:R-:W-:Y:S05]  /*0150*/  @P0 BRA `(.L_x_2) ;  /* 0x00000000008c0947 */ /* 0x000fea0003800000 */
[----:B------:R-:W-:Y:S01]  /*0160*/  ELECT P0, URZ, PT ;  /* 0x00000000003f782f */ /* 0x000fe20003800000 */
[----:B------:R-:W-:-:S12]  /*0170*/  BSSY B0, `(.L_x_2) ;  /* 0x0000021000007945 */ /* 0x000fd80003800000 */
[----:B------:R-:W-:Y:S05]  /*0180*/  @!P0 BRA `(.L_x_3) ;  /* 0x00000000007c8947 */ /* 0x000fea0003800000 */
[----:B------:R-:W0:Y:S01]  /*0190*/  S2UR UR8, SR_CgaCtaId ;  /* 0x00000000000879c3 */ /* 0x000e220000008800 */
[----:B------:R-:W-:Y:S01]  /*01a0*/  UMOV UR4, 0x400 ;  /* 0x0000040000047882 */ /* 0x000fe20000000000 */
[----:B------:R-:W-:Y:S01]  /*01b0*/  UMOV UR5, 0x1 ;  /* 0x0000000100057882 */ /* 0x000fe20000000000 */
[----:B------:R-:W-:Y:S02]  /*01c0*/  UMOV UR6, 0x100 ;  /* 0x0000010000067882 */ /* 0x000fe40000000000 */
[----:B------:R-:W-:-:S04]  /*01d0*/  UIADD3 UR6, -UR6, 0x100000, URZ ;  /* 0x0010000006067890 */ /* 0x000fc8000fffe13f */
[----:B------:R-:W-:Y:S02]  /*01e0*/  USHF.L.U32 UR7, UR6, 0xb, URZ ;  /* 0x0000000b06077899 */ /* 0x000fe4000800063f */
[----:B------:R-:W-:Y:S02]  /*01f0*/  USHF.L.U32 UR6, UR6, 0x1, URZ ;  /* 0x0000000106067899 */ /* 0x000fe4000800063f */
[----:B0-----:R-:W-:Y:S02]  /*0200*/  ULEA UR8, UR8, UR4, 0x18 ;  /* 0x0000000408087291 */ /* 0x001fe4000f8ec03f */
[----:B------:R-:W-:-:S04]  /*0210*/  UIADD3 UR4, -UR5, 0x100000, URZ ;  /* 0x0010000005047890 */ /* 0x000fc8000fffe13f */
[----:B------:R-:W-:Y:S02]  /*0220*/  USHF.L.U32 UR5, UR4, 0xb, URZ ;  /* 0x0000000b04057899 */ /* 0x000fe4000800063f */
[----:B------:R-:W-:Y:S01]  /*0230*/  USHF.L.U32 UR4, UR4, 0x1, URZ ;  /* 0x0000000104047899 */ /* 0x000fe2000800063f */
[----:B------:R-:W0:Y:S11]  /*0240*/  FENCE.VIEW.ASYNC.S ;  /* 0x00000000000073c6 */ /* 0x000e360000000000 */
[----:B0-----:R0:W1:Y:S01]  /*0250*/  SYNCS.EXCH.64 URZ, [UR8], UR4 ;  /* 0x00000004083f75b2 */ /* 0x0010620008000100 */
[----:B------:R0:W2:Y:S01]  /*0260*/  SYNCS.EXCH.64 URZ, [UR8+0x48], UR6 ;  /* 0x00004806083f75b2 */ /* 0x0000a20008000100 */
[----:B------:R0:W3:Y:S01]  /*0270*/  SYNCS.EXCH.64 URZ, [UR8+0x8], UR4 ;  /* 0x00000804083f75b2 */ /* 0x0000e20008000100 */
[----:B------:R0:W4:Y:S01]  /*0280*/  SYNCS.EXCH.64 URZ, [UR8+0x50], UR6 ;  /* 0x00005006083f75b2 */ /* 0x0001220008000100 */
[----:B------:R0:W0:Y:S01]  /*0290*/  SYNCS.EXCH.64 URZ, [UR8+0x10], UR4 ;  /* 0x00001004083f75b2 */ /* 0x0000220008000100 */
        /* <DEDUP_REMOVED lines=13> */
[----:B------:R-:W-:Y:S01]  /*0370*/  NOP ;  /* 0x0000000000007918 */ /* 0x000fe20000000000 */
.L_x_3:
[----:B0-----:R-:W-:Y:S05]  /*0380*/  BSYNC B0 ;  /* 0x0000000000007941 */ /* 0x001fea0003800000 */
.L_x_2:
[----:B------:R-:W0:Y:S01]  /*0390*/  SHFL.IDX PT, R0, R0, RZ, 0x1f ;  /* 0x00001fff00007589 */ /* 0x000e2200000e0000 */
[----:B------:R-:W-:Y:S01]  /*03a0*/  ELECT P0, URZ, PT ;  /* 0x00000000003f782f */ /* 0x000fe20003800000 */
[----:B------:R-:W5:Y:S01]  /*03b0*/  LDC R2, c[0x0][0x65c] ;  /* 0x00019700ff027b82 */ /* 0x000f620000000800 */
[----:B------:R-:W-:Y:S01]  /*03c0*/  SHF.R.S32.HI R6, RZ, 0x1f, R5 ;  /* 0x0000001fff067819 */ /* 0x000fe20000011405 */
[----:B------:R-:W1:Y:S01]  /*03d0*/  S2R R3, SR_CTAID.Y ;  /* 0x0000000000037919 */ /* 0x000e620000002600 */
[----:B------:R-:W-:Y:S01]  /*03e0*/  UMOV UR4, 0x20 ;  /* 0x0000002000047882 */ /* 0x000fe20000000000 */
[----:B------:R-:W-:Y:S01]  /*03f0*/  ISETP.NE.AND P2, PT, R8, RZ, PT ;  /* 0x000000ff0800720c */ /* 0x000fe20003f45270 */
[----:B------:R-:W-:Y:S01]  /*0400*/  NOP ;  /* 0x0000000000007918 */ /* 0x000fe20000000000 */
[----:B------:R-:W2:Y:S01]  /*0410*/  S2R R4, SR_CTAID.X ;  /* 0x0000000000047919 */ /* 0x000ea20000002500 */
[----:B------:R-:W-:Y:S01]  /*0420*/  LEA.HI R6, R6, R5, RZ, 0x2 ;  /* 0x0000000506067211 */ /* 0x000fe200078f10ff */
[----:B------:R-:W-:Y:S01]  /*0430*/  NOP ;  /* 0x0000000000007918 */ /* 0x000fe20000000000 */
[----:B0-----:R-:W-:-:S02]  /*0440*/  ISETP.NE.OR P0, PT, R0, RZ, !P0 ;  /* 0x000000ff0000720c */ /* 0x001fc40004705670 */
[----:B-----5:R-:W-:-:S04]  /*0450*/  ISETP.NE.AND P3, PT, R2, 0x1, PT ;  /* 0x000000010200780c */ /* 0x020fc80003f65270 */
[----:B------:R-:W-:Y:S02]  /*0460*/  P2R R0, PR, RZ, 0x8 ;  /* 0x00000008ff007803 */ /* 0x000fe40000000000 */
[----:B------:R-:W-:-:S05]  /*0470*/  LOP3.LUT R0, R6, 0xfffffffc, RZ, 0xc0, !PT ;  /* 0xfffffffc06007812 */ /* 0x000fca00078ec0ff */
[----:B------:R-:W-:Y:S01]  /*0480*/  VOTEU.ALL UP0, P0 ;  /* 0x00000000003f7886 */ /* 0x000fe20000000000 */
[----:B------:R-:W-:Y:S01]  /*0490*/  IMAD.IADD R0, R5, 0x1, -R0 ;  /* 0x0000000105007824 */ /* 0x000fe200078e0a00 */
[----:B------:R-:W2:Y:S01]  /*04a0*/  @P3 LDC R17, c[0x0][0x10] ;  /* 0x00000400ff113b82 */ /* 0x000ea20000000800 */
[----:B------:R-:W-:Y:S01]  /*04b0*/  VOTEU.ALL UP1, P0 ;  /* 0x00000000003f7886 */ /* 0x000fe20000020000 */
[----:B-1----:R-:W-:Y:S01]  /*04c0*/  @P3 IMAD.MOV.U32 R6, RZ, RZ, R3 ;  /* 0x000000ffff063224 */ /* 0x002fe200078e0003 */
[----:B------:R-:W-:Y:S01]  /*04d0*/  @!UP0 UMOV UR6, 0x400 ;  /* 0x0000040000068882 */ /* 0x000fe20000000000 */
[----:B------:R-:W-:-:S04]  /*04e0*/  @!UP0 UIADD3 UR4, -UR4, 0x100000, URZ ;  /* 0x0010000004048890 */ /* 0x000fc8000fffe13f */
[----:B------:R-:W-:Y:S02]  /*04f0*/  @!UP0 USHF.L.U32 UR5, UR4, 0xb, URZ ;  /* 0x0000000b04058899 */ /* 0x000fe4000800063f */
[----:B------:R-:W-:Y:S01]  /*0500*/  @!UP0 USHF.L.U32 UR4, UR4, 0x1, URZ ;  /* 0x0000000104048899 */ /* 0x000fe2000800063f */
[----:B------:R-:W-:Y:S02]  /*0510*/  @P3 IMAD.MOV.U32 R7, RZ, RZ, RZ ;  /* 0x000000ffff073224 */ /* 0x000fe400078e00ff */
[----:B------:R-:W-:Y:S01]  /*0520*/  IMAD.MOV.U32 R5, RZ, RZ, RZ ;  /* 0x000000ffff057224 */ /* 0x000fe200078e00ff */
[----:B------:R-:W0:Y:S01]  /*0530*/  @!UP0 S2UR UR7, SR_CgaCtaId ;  /* 0x00000000000789c3 */ /* 0x000e220000008800 */
[----:B------:R-:W-:-:S07]  /*0540*/  @P3 IMAD.MOV.U32 R11, RZ, RZ, RZ ;  /* 0x000000ffff0b3224 */ /* 0x000fce00078e00ff */
[----:B------:R-:W1:Y:S01]  /*0550*/  @!P3 LDC R9, c[0x0][0xc] ;  /* 0x00000300ff09bb82 */ /* 0x000e620000000800 */
[----:B--2---:R-:W-:-:S04]  /*0560*/  @P3 IMAD.WIDE.U32 R16, R4, R17, R6 ;  /* 0x0000001104103225 */ /* 0x004fc800078e0006 */
[----:B------:R-:W-:Y:S01]  /*0570*/  @P3 IMAD.IADD R17, R17, 0x1, R11 ;  /* 0x0000000111113824 */ /* 0x000fe200078e020b */
[----:B0-----:R-:W-:Y:S01]  /*0580*/  @!UP0 ULEA UR6, UR7, UR6, 0x18 ;  /* 0x0000000607068291 */ /* 0x001fe2000f8ec03f */
[----:B------:R-:W-:Y:S01]  /*0590*/  VOTEU.ALL UP0, P0 ;  /* 0x00000000003f7886 */ /* 0x000fe20000000000 */
[----:B------:R-:W-:-:S04]  /*05a0*/  ISETP.NE.AND P0, PT, R0, 0x3, PT ;  /* 0x000000030000780c */ /* 0x000fc80003f05270 */
[----:B------:R-:W-:Y:S01]  /*05b0*/  ISETP.EQ.OR P0, PT, R0, RZ, !P0 ;  /* 0x000000ff0000720c */ /* 0x000fe20004702670 */
[----:B-1----:R-:W-:-:S03]  /*05c0*/  @!P3 IMAD.WIDE.U32 R6, R9, R3, R4 ;  /* 0x000000030906b225 */ /* 0x002fc600078e0004 */
[C---:B------:R-:W-:Y:S01]  /*05d0*/  ISETP.EQ.AND P0, PT, R8.reuse, RZ, P0 ;  /* 0x000000ff0800720c */ /* 0x040fe20000702270 */
[----:B------:R-:W-:Y:S01]  /*05e0*/  VIADD R8, R8, 0xffffffff ;  /* 0xffffffff08087836 */ /* 0x000fe20000000000 */
[----:B------:R-:W0:Y:S02]  /*05f0*/  FENCE.VIEW.ASYNC.S ;  /* 0x00000000000073c6 */ /* 0x000e240000000000 */
[----:B0-----:R0:W3:Y:S01]  /*0600*/  @!UP0 SYNCS.EXCH.64 URZ, [UR6+0xa0], UR4 ;  /* 0x0000a004063f85b2 */ /* 0x0010e20008000100 */
[----:B------:R-:W-:Y:S01]  /*0610*/  @!P3 IMAD.MOV.U32 R16, RZ, RZ, R6 ;  /* 0x000000ffff10b224 */ /* 0x000fe200078e0006 */
[----:B------:R-:W-:Y:S01]  /*0620*/  SEL R19, RZ, 0x1, !P0 ;  /* 0x00000001ff137807 */ /* 0x000fe20004000000 */
[----:B------:R-:W-:Y:S01]  /*0630*/  @!P3 IMAD.MOV.U32 R17, RZ, RZ, R7 ;  /* 0x000000ffff11b224 */ /* 0x000fe200078e0007 */
[----:B------:R-:W-:-:S04]  /*0640*/  ISETP.GE.U32.AND P1, PT, R8, 0x2, PT ;  /* 0x000000020800780c */ /* 0x000fc80003f26070 */
[----:B------:R-:W-:Y:S01]  /*0650*/  SEL R19, R19, 0x2, P1 ;  /* 0x0000000213137807 */ /* 0x000fe20000800000 */
[----:B------:R0:W3:Y:S01]  /*0660*/  @!UP1 SYNCS.EXCH.64 URZ, [UR6+0xa8], UR4 ;  /* 0x0000a804063f95b2 */ /* 0x0000e20008000100 */
[----:B------:R-:W-:Y:S01]  /*0670*/  NOP ;  /* 0x0000000000007918 */ /* 0x000fe20000000000 */
[----:B---34-:R-:W-:Y:S06]  /*0680*/  BAR.SYNC.DEFER_BLOCKING 0x0 ;  /* 0x0000000000007b1d */ /* 0x018fec0000010000 */
[----:B------:R-:W-:Y:S05]  /*0690*/  @!P2 BRA `(.L_x_4) ;  /* 0x000000a000c4a947 */ /* 0x000fea0003800000 */
[----:B------:R-:W-:-:S13]  /*06a0*/  ISETP.GT.U32.AND P0, PT, R8, 0x1, PT ;  /* 0x000000010800780c */ /* 0x000fda0003f04070 */
[----:B0-----:R-:W-:Y:S05]  /*06b0*/  @P0 EXIT ;  /* 0x000000000000094d */ /* 0x001fea0003800000 */
[----:B------:R-:W-:Y:S01]  /*06c0*/  ULDC.64 UR4, c[0x0][0x650] ;  /* 0x0001940000047ab9 */ /* 0x000fe20000000a00 */
[----:B------:R-:W-:Y:S01]  /*06d0*/  PRMT R0, RZ, 0x7610, R0 ;  /* 0x00007610ff007816 */ /* 0x000fe20000000000 */
[----:B------:R-:W-:Y:S01]  /*06e0*/  IMAD.MOV.U32 R152, RZ, RZ, -0x1 ;  /* 0xffffffffff987424 */ /* 0x000fe200078e00ff */
[----:B------:R-:W-:Y:S01]  /*06f0*/  ISETP.GE.U32.AND P0, PT, R16, UR4, PT ;  /* 0x0000000410007c0c */ /* 0x000fe2000bf06070 */
[----:B------:R-:W-:Y:S01]  /*0700*/  IMAD.MOV.U32 R153, RZ, RZ, -0x1 ;  /* 0xffffffffff997424 */ /* 0x000fe200078e00ff */
[----:B------:R-:W-:Y:S02]  /*0710*/  MOV R23, 0xffffffff ;  /* 0xffffffff00177802 */ /* 0x000fe40000000f00 */
[----:B------:R-:W-:-:S13]  /*0720*/  ISETP.GE.U32.AND.EX P0, PT, R17, UR5, PT, P0 ;  /* 0x0000000511007c0c */ /* 0x000fda000bf06100 */
[----:B------:R-:W-:Y:S05]  /*0730*/  @P0 BRA `(.L_x_5) ;  /* 0x0000000400540947 */ /* 0x000fea0003800000 */
[----:B------:R-:W0:Y:S01]  /*0740*/  LDC.64 R14, c[0x0][0x628] ;  /* 0x00018a00ff0e7b82 */ /* 0x000e220000000a00 */
[----:B------:R-:W-:Y:S02]  /*0750*/  IMAD.MOV.U32 R6, RZ, RZ, R16 ;  /* 0x000000ffff067224 */ /* 0x000fe400078e0010 */
[----:B------:R-:W-:-:S05]  /*0760*/  IMAD.MOV.U32 R7, RZ, RZ, R17 ;  /* 0x000000ffff077224 */ /* 0x000fca00078e0011 */
[----:B------:R-:W1:Y:S08]  /*0770*/  LDC R0, c[0x0][0x630] ;  /* 0x00018c00ff007b82 */ /* 0x000e700000000800 */
[----:B------:R-:W2:Y:S01]  /*0780*/  LDC.64 R20, c[0x0][0x620] ;  /* 0x00018800ff147b82 */ /* 0x000ea20000000a00 */
[----:B0-----:R-:W-:-:S04]  /*0790*/  ISETP.NE.U32.AND P0, PT, R14, RZ, PT ;  /* 0x000000ff0e00720c */ /* 0x001fc80003f05070 */
[----:B------:R-:W-:-:S13]  /*07a0*/  ISETP.NE.AND.EX P0, PT, R15, RZ, PT, P0 ;  /* 0x000000ff0f00720c */ /* 0x000fda0003f05300 */
[----:B-12---:R-:W-:Y:S05]  /*07b0*/  @!P0 BRA `(.L_x_6) ;  /* 0x0000000000288947 */ /* 0x006fea0003800000 */
[----:B------:R-:W0:Y:S02]  /*07c0*/  LDC R11, c[0x0][0x634] ;  /* 0x00018d00ff0b7b82 */ /* 0x000e240000000800 */
[----:B0-----:R-:W-:-:S05]  /*07d0*/  IADD3 R11, P0, R16, R11, RZ ;  /* 0x0000000b100b7210 */ /* 0x001fca0007f1e0ff */
[----:B------:R-:W-:-:S04]  /*07e0*/  IMAD.X R13, RZ, RZ, R17, P0 ;  /* 0x000000ffff0d7224 */ /* 0x000fc800000e0611 */
[----:B------:R-:W-:-:S04]  /*07f0*/  IMAD.WIDE.U32 R6, R13, R14, RZ ;  /* 0x0000000e0d067225 */ /* 0x000fc800078e00ff */
[----:B------:R-:W-:-:S04]  /*0800*/  IMAD.WIDE.U32 R8, P0, R11, R15, R6 ;  /* 0x0000000f0b087225 */ /* 0x000fc80007800006 */
[----:B------:R-:W-:-:S04]  /*0810*/  IMAD.WIDE.U32 R6, R11, R14, RZ ;  /* 0x0000000e0b067225 */ /* 0x000fc800078e00ff */
[----:B------:R-:W-:Y:S01]  /*0820*/  IMAD.X R11, RZ, RZ, RZ, P0 ;  /* 0x000000ffff0b7224 */ /* 0x000fe200000e06ff */
[----:B------:R-:W-:Y:S01]  /*0830*/  IADD3 RZ, P0, R7, R8, RZ ;  /* 0x0000000807ff7210 */ /* 0x000fe20007f1e0ff */
[----:B------:R-:W-:-:S04]  /*0840*/  IMAD.MOV.U32 R10, RZ, RZ, R9 ;  /* 0x000000ffff0a7224 */ /* 0x000fc800078e0009 */
[----:B------:R-:W-:-:S08]  /*0850*/  IMAD.WIDE.U32.X R6, R13, R15, R10, P0 ;  /* 0x0000000f0d067225 */ /* 0x000fd000000e040a */
.L_x_6:
[-CC-:B------:R-:W-:Y:S01]  /*0860*/  SHF.R.U64 R23, R6, R0.reuse, R7.reuse ;  /* 0x0000000006177219 */ /* 0x180fe20000001207 */
[----:B------:R-:W0:Y:S01]  /*0870*/  LDC R10, c[0x0][0x618] ;  /* 0x00018600ff0a7b82 */ /* 0x000e220000000800 */
[----:B------:R-:W-:Y:S01]  /*0880*/  SHF.R.U32.HI R5, RZ, R0, R7 ;  /* 0x00000000ff057219 */ /* 0x000fe20000011607 */
[----:B------:R-:W-:Y:S01]  /*0890*/  ULDC UR4, c[0x0][0x150] ;  /* 0x0000540000047ab9 */ /* 0x000fe20000000800 */
[----:B------:R-:W-:Y:S02]  /*08a0*/  IADD3 R9, P0, RZ, -R23, RZ ;  /* 0x80000017ff097210 */ /* 0x000fe40007f1e0ff */
[----:B------:R-:W-:-:S03]  /*08b0*/  I2FP.F32.U32 R0, R4 ;  /* 0x0000000400007245 */ /* 0x000fc60000201000 */
[----:B------:R-:W1:Y:S01]  /*08c0*/  LDC.64 R28, c[0x0][0x640] ;  /* 0x00019000ff1c7b82 */ /* 0x000e620000000a00 */
[----:B------:R-:W-:Y:S02]  /*08d0*/  IMAD.X R11, RZ, RZ, ~R5, P0 ;  /* 0x000000ffff0b7224 */ /* 0x000fe400000e0e05 */
[----:B------:R-:W-:Y:S01]  /*08e0*/  FMUL R0, R0, UR4 ;  /* 0x0000000400007c20 */ /* 0x000fe20008400000 */
[----:B------:R-:W-:Y:S01]  /*08f0*/  IMAD.WIDE.U32 R6, R9, R20, R16 ;  /* 0x0000001409067225 */ /* 0x000fe200078e0010 */
[----:B------:R-:W-:-:S03]  /*0900*/  ULDC UR4, c[0x0][0x154] ;  /* 0x0000550000047ab9 */ /* 0x000fc60000000800 */
[----:B------:R-:W-:Y:S01]  /*0910*/  IMAD R8, R11, R20, RZ ;  /* 0x000000140b087224 */ /* 0x000fe200078e02ff */
[----:B------:R-:W2:Y:S01]  /*0920*/  LDC R5, c[0x0][0x144] ;  /* 0x00005100ff057b82 */ /* 0x000ea20000000800 */
[----:B------:R-:W3:Y:S02]  /*0930*/  F2I.U32.TRUNC.NTZ R0, R0 ;  /* 0x0000000000007305 */ /* 0x000ee4000020f000 */
[----:B------:R-:W-:-:S04]  /*0940*/  IMAD R9, R9, R21, R8 ;  /* 0x0000001509097224 */ /* 0x000fc800078e0208 */
[----:B------:R-:W-:Y:S01]  /*0950*/  IMAD.IADD R7, R7, 0x1, R9 ;  /* 0x0000000107077824 */ /* 0x000fe200078e0209 */
[----:B------:R-:W4:Y:S01]  /*0960*/  LDC R12, c[0x0][0x608] ;  /* 0x00018200ff0c7b82 */ /* 0x000f220000000800 */
[----:B------:R-:W-:-:S03]  /*0970*/  IMAD.MOV.U32 R9, RZ, RZ, -0x1 ;  /* 0xffffffffff097424 */ /* 0x000fc600078e00ff */
[-CC-:B0-----:R-:W-:Y:S02]  /*0980*/  SHF.R.U64 R20, R6, R10.reuse, R7.reuse ;  /* 0x0000000a06147219 */ /* 0x181fe40000001207 */
[----:B------:R-:W-:Y:S02]  /*0990*/  I2FP.F32.U32 R6, R3 ;  /* 0x0000000300067245 */ /* 0x000fe40000201000 */
[----:B------:R-:W0:Y:S01]  /*09a0*/  LDC R26, c[0x0][0x658] ;  /* 0x00019600ff1a7b82 */ /* 0x000e220000000800 */
[----:B-1----:R-:W-:Y:S01]  /*09b0*/  ISETP.NE.U32.AND P0, PT, R28, RZ, PT ;  /* 0x000000ff1c00720c */ /* 0x002fe20003f05070 */
[----:B---3--:R-:W-:Y:S01]  /*09c0*/  IMAD.MOV R8, RZ, RZ, -R0 ;  /* 0x000000ffff087224 */ /* 0x008fe200078e0a00 */
[----:B------:R-:W-:Y:S01]  /*09d0*/  SHF.R.U32.HI R7, RZ, R10, R7 ;  /* 0x0000000aff077219 */ /* 0x000fe20000011607 */
[----:B------:R-:W-:Y:S01]  /*09e0*/  FMUL R6, R6, UR4 ;  /* 0x0000000406067c20 */ /* 0x000fe20008400000 */
[----:B------:R-:W-:-:S03]  /*09f0*/  ISETP.NE.AND.EX P0, PT, R29, RZ, PT, P0 ;  /* 0x000000ff1d00720c */ /* 0x000fc60003f05300 */
[----:B------:R-:W1:Y:S01]  /*0a00*/  LDC R14, c[0x0][0x148] ;  /* 0x00005200ff0e7b82 */ /* 0x000e620000000800 */
[----:B--2---:R-:W-:-:S07]  /*0a10*/  IMAD R0, R5, R8, R4 ;  /* 0x0000000805007224 */ /* 0x004fce00078e0204 */
[----:B------:R-:W2:Y:S01]  /*0a20*/  LDC R24, c[0x0][0x600] ;  /* 0x00018000ff187b82 */ /* 0x000ea20000000800 */
[-CC-:B----4-:R-:W-:Y:S02]  /*0a30*/  SHF.R.U64 R30, R20, R12.reuse, R7.reuse ;  /* 0x0000000c141e7219 */ /* 0x190fe40000001207 */
[----:B------:R-:W-:Y:S01]  /*0a40*/  SHF.R.U32.HI R5, RZ, R12, R7 ;  /* 0x0000000cff057219 */ /* 0x000fe20000011607 */
[----:B------:R-:W-:Y:S01]  /*0a50*/  IMAD.MOV.U32 R7, RZ, RZ, 0x1 ;  /* 0x00000001ff077424 */ /* 0x000fe200078e00ff */
[----:B------:R3:W4:Y:S03]  /*0a60*/  F2I.U32.TRUNC.NTZ R12, R6 ;  /* 0x00000006000c7305 */ /* 0x000726000020f000 */
[----:B------:R-:W1:Y:S01]  /*0a70*/  LDC R15, c[0x0][0x648] ;  /* 0x00019200ff0f7b82 */ /* 0x000e620000000800 */
[-C--:B0-----:R-:W-:Y:S02]  /*0a80*/  SHF.L.U32 R4, R9, R26.reuse, RZ ;  /* 0x0000001a09047219 */ /* 0x081fe400000006ff */
[----:B------:R-:W-:-:S02]  /*0a90*/  SHF.R.U64 R32, R30, R26, R5 ;  /* 0x0000001a1e207219 */ /* 0x000fc40000001205 */
[----:B------:R-:W-:Y:S02]  /*0aa0*/  LOP3.LUT R11, RZ, R4, RZ, 0x33, !PT ;  /* 0x00000004ff0b7212 */ /* 0x000fe400078e33ff */
[-C--:B------:R-:W-:Y:S01]  /*0ab0*/  SHF.R.U32.HI R5, RZ, R26.reuse, R5 ;  /* 0x0000001aff057219 */ /* 0x080fe20000011605 */
[----:B------:R-:W0:Y:S01]  /*0ac0*/  LDC R21, c[0x0][0x638] ;  /* 0x00018e00ff157b82 */ /* 0x000e220000000800 */
[----:B------:R-:W-:Y:S02]  /*0ad0*/  SHF.L.U32 R10, R7, R26, RZ ;  /* 0x0000001a070a7219 */ /* 0x000fe400000006ff */
[----:B------:R-:W-:-:S05]  /*0ae0*/  MOV R4, R32 ;  /* 0x0000002000047202 */ /* 0x000fca0000000f00 */
[----:B------:R-:W0:Y:S01]  /*0af0*/  LDC R152, c[0x0][0x610] ;  /* 0x00018400ff987b82 */ /* 0x000e220000000800 */
[----:B---34-:R-:W-:Y:S05]  /*0b00*/  @!P0 BRA `(.L_x_7) ;  /* 0x0000000000288947 */ /* 0x018fea0003800000 */
[----:B------:R-:W3:Y:S02]  /*0b10*/  LDC R9, c[0x0][0x64c] ;  /* 0x00019300ff097b82 */ /* 0x000ee40000000800 */
[----:B---3--:R-:W-:-:S05]  /*0b20*/  IADD3 R9, P0, R32, R9, RZ ;  /* 0x0000000920097210 */ /* 0x008fca0007f1e0ff */
        /* <DEDUP_REMOVED lines=8> */
.L_x_7:
[----:B-1----:R-:W-:Y:S01]  /*0bb0*/  SHF.R.U64 R4, R4, R15, R5 ;  /* 0x0000000f04047219 */ /* 0x002fe20000001205 */
[----:B--2---:R-:W-:Y:S01]  /*0bc0*/  VIADD R5, R24, 0xffffffff ;  /* 0xffffffff18057836 */ /* 0x004fe20000000000 */
[----:B------:R-:W-:Y:S01]  /*0bd0*/  LOP3.LUT R11, R30, R11, RZ, 0xc0, !PT ;  /* 0x0000000b1e0b7212 */ /* 0x000fe200078ec0ff */
[----:B------:R-:W-:Y:S02]  /*0be0*/  IMAD.MOV R12, RZ, RZ, -R12 ;  /* 0x000000ffff0c7224 */ /* 0x000fe400078e0a0c */
[----:B------:R-:W-:Y:S01]  /*0bf0*/  IMAD.MOV R6, RZ, RZ, -R4 ;  /* 0x000000ffff067224 */ /* 0x000fe200078e0a04 */
[----:B------:R-:W-:Y:S01]  /*0c00*/  LOP3.LUT R5, R20, R5, RZ, 0xc0, !PT ;  /* 0x0000000514057212 */ /* 0x000fe200078ec0ff */
[----:B------:R-:W-:Y:S02]  /*0c10*/  @P3 IMAD R0, R14, R12, R3 ;  /* 0x0000000c0e003224 */ /* 0x000fe400078e0203 */
[----:B------:R-:W-:Y:S02]  /*0c20*/  IMAD R11, R10, R4, R11 ;  /* 0x000000040a0b7224 */ /* 0x000fe400078e020b */
[----:B0-----:R-:W-:-:S02]  /*0c30*/  IMAD R3, R6, R21, R32 ;  /* 0x0000001506037224 */ /* 0x001fc400078e0220 */
[----:B------:R-:W-:Y:S02]  /*0c40*/  IMAD R152, R11, R152, R0 ;  /* 0x000000980b987224 */ /* 0x000fe400078e0200 */
[----:B------:R-:W-:Y:S02]  /*0c50*/  IMAD R3, R3, R24, R5 ;  /* 0x0000001803037224 */ /* 0x000fe400078e0205 */
[----:B------:R-:W-:-:S03]  /*0c60*/  IMAD.MOV.U32 R0, RZ, RZ, 0x1 ;  /* 0x00000001ff007424 */ /* 0x000fc600078e00ff */
[----:B------:R-:W-:Y:S02]  /*0c70*/  SEL R153, R3, R152, !P3 ;  /* 0x0000009803997207 */ /* 0x000fe40005800000 */
[----:B------:R-:W-:-:S07]  /*0c80*/  SEL R152, R152, R3, !P3 ;  /* 0x0000000398987207 */ /* 0x000fce0005800000 */
.L_x_5:
[----:B------:R-:W-:-:S08]  /*0c90*/  NOP ;  /* 0x0000000000007918 */ /* 0x000fd00000000000 */
[----:B------:R-:W0:Y:S02]  /*0ca0*/  USETMAXREG.TRY_ALLOC.CTAPOOL UP0, 0xe8 ;  /* 0x000000e8000079c8 */ /* 0x000e240008000600 */
[----:B0-----:R-:W-:-:S13]  /*0cb0*/  PLOP3.LUT P0, PT, PT, PT, UP0, 0x80, 0x0 ;  /* 0x000000000000781c */ /* 0x001fda0003f0f008 */
[----:B------:R-:W-:Y:S05]  /*0cc0*/  @!P0 BRA `(.L_x_5) ;  /* 0xfffffffc00f08947 */ /* 0x000fea000383ffff */
[----:B------:R-:W-:Y:S01]  /*0cd0*/  ULDC.64 UR4, c[0x0][0x598] ;  /* 0x0001660000047ab9 */ /* 0x000fe20000000a00 */
[----:B------:R-:W-:Y:S01]  /*0ce0*/  ULDC.64 UR36, c[0x0][0x208] ;  /* 0x0000820000247ab9 */ /* 0x000fe20000000a00 */
[----:B------:R-:W-:-:S04]  /*0cf0*/  ISETP.NE.U32.AND P0, PT, RZ, UR4, PT ;  /* 0x00000004ff007c0c */ /* 0x000fc8000bf05070 */
[----:B------:R-:W-:-:S13]  /*0d00*/  ISETP.NE.AND.EX P0, PT, RZ, UR5, PT, P0 ;  /* 0x00000005ff007c0c */ /* 0x000fda000bf05300 */
[----:B------:R-:W-:Y:S05]  /*0d10*/  @!P0 BRA `(.L_x_8) ;  /* 0x00000000001c8947 */ /* 0x000fea0003800000 */
[----:B------:R-:W0:Y:S02]  /*0d20*/  LDC.64 R4, c[0x0][0x598] ;  /* 0x00016600ff047b82 */ /* 0x000e240000000a00 */
[----:B0-----:R-:W2:Y:S02]  /*0d30*/  LDG.E.64 R4, desc[UR36][R4.64] ;  /* 0x0000002404047981 */ /* 0x001ea4000c1e1b00 */
[----:B--2---:R-:W-:-:S04]  /*0d40*/  ISETP.NE.U32.AND P0, PT, R4, RZ, PT ;  /* 0x000000ff0400720c */ /* 0x004fc80003f05070 */
[----:B------:R-:W-:-:S13]  /*0d50*/  ISETP.NE.AND.EX P0, PT, R5, RZ, PT, P0 ;  /* 0x000000ff0500720c */ /* 0x000fda0003f05300 */
[----:B------:R-:W-:Y:S05]  /*0d60*/  @!P0 BRA `(.L_x_8) ;  /* 0x0000000000088947 */ /* 0x000fea0003800000 */
[----:B------:R0:W5:Y:S01]  /*0d70*/  LD.E R154, desc[UR36][R4.64] ;  /* 0x00000024049a7980 */ /* 0x000162000c101900 */
[----:B------:R-:W-:Y:S05]  /*0d80*/  BRA `(.L_x_9) ;  /* 0x0000000000247947 */ /* 0x000fea0003800000 */
.L_x_8:
[----:B------:R-:W-:Y:S02]  /*0d90*/  ULDC.64 UR4, c[0x0][0x588] ;  /* 0x0001620000047ab9 */ /* 0x000fe40000000a00 */
[----:B------:R-:W-:-:S04]  /*0da0*/  ISETP.NE.U32.AND P0, PT, RZ, UR4, PT ;  /* 0x00000004ff007c0c */ /* 0x000fc8000bf05070 */
[----:B------:R-:W-:-:S13]  /*0db0*/  ISETP.NE.AND.EX P0, PT, RZ, UR5, PT, P0 ;  /* 0x00000005ff007c0c */ /* 0x000fda000bf05300 */
[----:B------:R-:W-:Y:S05]  /*0dc0*/  @!P0 BRA `(.L_x_10) ;  /* 0x00000000000c8947 */ /* 0x000fea0003800000 */
[----:B------:R-:W0:Y:S02]  /*0dd0*/  LDC.64 R154, c[0x0][0x588] ;  /* 0x00016200ff9a7b82 */ /* 0x000e240000000a00 */
[----:B0-----:R1:W5:Y:S01]  /*0de0*/  LDG.E R154, desc[UR36][R154.64] ;  /* 0x000000249a9a7981 */ /* 0x001362000c1e1900 */
[----:B------:R-:W-:Y:S05]  /*0df0*/  BRA `(.L_x_9) ;  /* 0x0000000000087947 */ /* 0x000fea0003800000 */
.L_x_10:
[----:B------:R-:W-:Y:S02]  /*0e00*/  ULDC UR4, c[0x0][0x580] ;  /* 0x0001600000047ab9 */ /* 0x000fe40000000800 */
[----:B------:R-:W-:-:S07]  /*0e10*/  IMAD.U32 R154, RZ, RZ, UR4 ;  /* 0x00000004ff9a7e24 */ /* 0x000fce000f8e00ff */
.L_x_9:
[----:B------:R-:W-:Y:S02]  /*0e20*/  ULDC.64 UR4, c[0x0][0x5a0] ;  /* 0x0001680000047ab9 */ /* 0x000fe40000000a00 */
[----:B------:R-:W-:-:S04]  /*0e30*/  ISETP.NE.U32.AND P0, PT, RZ, UR4, PT ;  /* 0x00000004ff007c0c */ /* 0x000fc8000bf05070 */
[----:B------:R-:W-:-:S13]  /*0e40*/  ISETP.NE.AND.EX P0, PT, RZ, UR5, PT, P0 ;  /* 0x00000005ff007c0c */ /* 0x000fda000bf05300 */
[----:B------:R-:W-:Y:S05]  /*0e50*/  @!P0 BRA `(.L_x_11) ;  /* 0x00000000001c8947 */ /* 0x000fea0003800000 */
[----:B0-----:R-:W0:Y:S02]  /*0e60*/  LDC.64 R4, c[0x0][0x5a0] ;  /* 0x00016800ff047b82 */ /* 0x001e240000000a00 */
[----:B0-----:R-:W2:Y:S02]  /*0e70*/  LDG.E.64 R4, desc[UR36][R4.64] ;  /* 0x0000002404047981 */ /* 0x001ea4000c1e1b00 */
[----:B--2---:R-:W-:-:S04]  /*0e80*/  ISETP.NE.U32.AND P0, PT, R4, RZ, PT ;  /* 0x000000ff0400720c */ /* 0x004fc80003f05070 */
[----:B------:R-:W-:-:S13]  /*0e90*/  ISETP.NE.AND.EX P0, PT, R5, RZ, PT, P0 ;  /* 0x000000ff0500720c */ /* 0x000fda0003f05300 */
[----:B------:R-:W-:Y:S05]  /*0ea0*/  @!P0 BRA `(.L_x_11) ;  /* 0x0000000000088947 */ /* 0x000fea0003800000 */
[----:B-1----:R0:W5:Y:S01]  /*0eb0*/  LD.E R155, desc[UR36][R4.64] ;  /* 0x00000024049b7980 */ /* 0x002162000c101900 */
[----:B------:R-:W-:Y:S05]  /*0ec0*/  BRA `(.L_x_12) ;  /* 0x0000000000247947 */ /* 0x000fea0003800000 */
.L_x_11:
[----:B------:R-:W-:Y:S02]  /*0ed0*/  ULDC.64 UR4, c[0x0][0x590] ;  /* 0x0001640000047ab9 */ /* 0x000fe40000000a00 */
[----:B------:R-:W-:-:S04]  /*0ee0*/  ISETP.NE.U32.AND P0, PT, RZ, UR4, PT ;  /* 0x00000004ff007c0c */ /* 0x000fc8000bf05070 */
[----:B------:R-:W-:-:S13]  /*0ef0*/  ISETP.NE.AND.EX P0, PT, RZ, UR5, PT, P0 ;  /* 0x00000005ff007c0c */ /* 0x000fda000bf05300 */
[----:B------:R-:W-:Y:S05]  /*0f00*/  @!P0 BRA `(.L_x_13) ;  /* 0x00000000000c8947 */ /* 0x000fea0003800000 */
[----:B0-----:R-:W1:Y:S02]  /*0f10*/  LDC.64 R4, c[0x0][0x590] ;  /* 0x00016400ff047b82 */ /* 0x001e640000000a00 */
[----:B-1----:R1:W5:Y:S01]  /*0f20*/  LDG.E R155, desc[UR36][R4.64] ;  /* 0x00000024049b7981 */ /* 0x002362000c1e1900 */
[----:B------:R-:W-:Y:S05]  /*0f30*/  BRA `(.L_x_12) ;  /* 0x0000000000087947 */ /* 0x000fea0003800000 */
.L_x_13:
[----:B------:R-:W-:Y:S02]  /*0f40*/  ULDC UR4, c[0x0][0x584] ;  /* 0x0001610000047ab9 */ /* 0x000fe40000000800 */
[----:B-1----:R-:W-:-:S07]  /*0f50*/  IMAD.U32 R155, RZ, RZ, UR4 ;  /* 0x00000004ff9b7e24 */ /* 0x002fce000f8e00ff */
.L_x_12:
[----:B------:R-:W-:-:S13]  /*0f60*/  LOP3.LUT P0, RZ, R0, 0xff, RZ, 0xc0, !PT ;  /* 0x000000ff00ff7812 */ /* 0x000fda000780c0ff */
[----:B------:R-:W-:Y:S05]  /*0f70*/  @!P0 EXIT ;  /* 0x000000000000894d */ /* 0x000fea0003800000 */
[----:B------:R-:W-:Y:S01]  /*0f80*/  ULDC UR4, c[0x0][0x28c] ;  /* 0x0000a30000047ab9 */ /* 0x000fe20000000800 */
[----:B------:R-:W-:Y:S01]  /*0f90*/  LOP3.LUT R164, R19, 0x1, RZ, 0xfc, !PT ;  /* 0x0000000113a47812 */ /* 0x000fe200078efcff */
[----:B------:R-:W-:Y:S01]  /*0fa0*/  UIADD3 UR4, UR4, 0x1f, URZ ;  /* 0x0000001f04047890 */ /* 0x000fe2000fffe03f */
[----:B------:R-:W-:Y:S01]  /*0fb0*/  UMOV UR38, URZ ;  /* 0x0000003f00267c82 */ /* 0x000fe20008000000 */
[----:B------:R-:W-:Y:S02]  /*0fc0*/  UMOV UR39, URZ ;  /* 0x0000003f00277c82 */ /* 0x000fe40008000000 */
[----:B------:R-:W-:-:S04]  /*0fd0*/  USHF.R.S32.HI UR5, URZ, 0x1f, UR4 ;  /* 0x0000001f3f057899 */ /* 0x000fc80008011404 */
[----:B------:R-:W-:-:S04]  /*0fe0*/  ULEA.HI UR5, UR5, UR4, URZ, 0x5 ;  /* 0x0000000405057291 */ /* 0x000fc8000f8f283f */
[----:B------:R-:W-:-:S12]  /*0ff0*/  USHF.R.S32.HI UR40, URZ, 0x5, UR5 ;  /* 0x000000053f287899 */ /* 0x000fd80008011405 */
.L_x_285:
[----:B------:R-:W-:Y:S01]  /*1000*/  LOP3.LUT R0, R18, 0x80, RZ, 0xc0, !PT ;  /* 0x0000008012007812 */ /* 0x000fe200078ec0ff */
[----:B--2---:R-:W2:Y:S01]  /*1010*/  S2UR UR7, SR_CgaCtaId ;  /* 0x00000000000779c3 */ /* 0x004ea20000008800 */
[----:B------:R-:W-:Y:S02]  /*1020*/  UMOV UR6, 0x400 ;  /* 0x0000040000067882 */ /* 0x000fe40000000000 */
[----:B------:R-:W-:-:S06]  /*1030*/  SHF.R.U32.HI R0, RZ, 0x7, R0 ;  /* 0x00000007ff007819 */ /* 0x000fcc0000011600 */
[----:B---3--:R-:W3:Y:S01]  /*1040*/  SHFL.IDX PT, R0, R0, RZ, 0x1f ;  /* 0x00001fff00007589 */ /* 0x008ee200000e0000 */
[----:B--2---:R-:W-:Y:S01]  /*1050*/  ULEA UR42, UR7, UR6, 0x18 ;  /* 0x00000006072a7291 */ /* 0x004fe2000f8ec03f */
[----:B---3--:R-:W-:-:S13]  /*1060*/  R2UR UR4, R0 ;  /* 0x00000000000472ca */ /* 0x008fda00000e0000 */
[----:B------:R-:W-:-:S04]  /*1070*/  ULEA.HI UR5, UR4, UR4, URZ, 0x1 ;  /* 0x0000000404057291 */ /* 0x000fc8000f8f083f */
[----:B------:R-:W-:-:S04]  /*1080*/  ULOP3.LUT UR5, UR5, 0xffffe, URZ, 0xc0, !UPT ;  /* 0x000ffffe05057892 */ /* 0x000fc8000f8ec03f */
[----:B------:R-:W-:-:S03]  /*1090*/  UIADD3 UR5, UR4, -UR5, URZ ;  /* 0x8000000504057290 */ /* 0x000fc6000fffe03f */
[----:B------:R-:W-:Y:S01]  /*10a0*/  ULDC UR4, c[0x0][0x28c] ;  /* 0x0000a30000047ab9 */ /* 0x000fe20000000800 */
[----:B------:R-:W-:Y:S01]  /*10b0*/  ULEA UR5, UR5, UR42, 0xc ;  /* 0x0000002a05057291 */ /* 0x000fe2000f8e603f */
[----:B------:R-:W-:-:S03]  /*10c0*/  ISETP.LT.AND P0, PT, RZ, UR4, PT ;  /* 0x00000004ff007c0c */ /* 0x000fc6000bf01270 */
[----:B------:R-:W-:-:S04]  /*10d0*/  UIADD3 UR5, UR5, 0x180, URZ ;  /* 0x0000018005057890 */ /* 0x000fc8000fffe03f */
[----:B------:R-:W-:-:S04]  /*10e0*/  USHF.R.U32.HI UR5, URZ, 0x4, UR5 ;  /* 0x000000043f057899 */ /* 0x000fc80008011605 */
[----:B------:R-:W-:Y:S02]  /*10f0*/  ULOP3.LUT UR41, UR5, 0x3fff, URZ, 0xc0, !UPT ;  /* 0x00003fff05297892 */ /* 0x000fe4000f8ec03f */
[----:B-1--45:R-:W-:Y:S10]  /*1100*/  @P0 BRA `(.L_x_14) ;  /* 0x0000000000400947 */ /* 0x032ff40003800000 */
[----:B------:R-:W-:Y:S01]  /*1110*/  MOV R0, 0x0 ;  /* 0x0000000000007802 */ /* 0x000fe20000000f00 */
[----:B------:R-:W-:Y:S01]  /*1120*/  ULDC.64 UR4, c[0x4][0x68] ;  /* 0x01001a0000047ab9 */ /* 0x000fe20000000a00 */
[----:B------:R-:W-:Y:S01]  /*1130*/  ULDC.64 UR6, c[0x4][0x8] ;  /* 0x0100020000067ab9 */ /* 0x000fe20000000a00 */
[----:B01----:R-:W-:Y:S01]  /*1140*/  IMAD.U32 R4, RZ, RZ, UR4 ;  /* 0x00000004ff047e24 */ /* 0x003fe2000f8e00ff */
[----:B------:R0:W1:Y:S01]  /*1150*/  LDC.64 R14, c[0x4][R0] ;  /* 0x01000000000e7b82 */ /* 0x0000620000000a00 */
[----:B------:R-:W-:Y:S01]  /*1160*/  MOV R5, UR5 ;  /* 0x0000000500057c02 */ /* 0x000fe20008000f00 */
[----:B------:R-:W-:Y:S01]  /*1170*/  ULDC.64 UR4, c[0x4][0x70] ;  /* 0x01001c0000047ab9 */ /* 0x000fe20000000a00 */
[----:B------:R-:W-:Y:S02]  /*1180*/  IMAD.U32 R10, RZ, RZ, UR6 ;  /* 0x00000006ff0a7e24 */ /* 0x000fe4000f8e00ff */
[----:B------:R-:W-:Y:S02]  /*1190*/  IMAD.U32 R6, RZ, RZ, UR4 ;  /* 0x00000004ff067e24 */ /* 0x000fe4000f8e00ff */
[----:B------:R-:W-:-:S02]  /*11a0*/  IMAD.U32 R7, RZ, RZ, UR5 ;  /* 0x00000005ff077e24 */ /* 0x000fc4000f8e00ff */
[----:B------:R-:W-:Y:S02]  /*11b0*/  IMAD.U32 R11, RZ, RZ, UR7 ;  /* 0x00000007ff0b7e24 */ /* 0x000fe4000f8e00ff */
[----:B------:R-:W-:Y:S02]  /*11c0*/  IMAD.MOV.U32 R8, RZ, RZ, 0x1e1 ;  /* 0x000001e1ff087424 */ /* 0x000fe400078e00ff */
[----:B------:R-:W-:Y:S02]  /*11d0*/  IMAD.MOV.U32 R12, RZ, RZ, 0x1 ;  /* 0x00000001ff0c7424 */ /* 0x000fe400078e00ff */
[----:B0-----:R-:W-:-:S07]  /*11e0*/  IMAD.MOV.U32 R13, RZ, RZ, RZ ;  /* 0x000000ffff0d7224 */ /* 0x001fce00078e00ff */
[----:B------:R-:W-:-:S07]  /*11f0*/  LEPC R20, `(.L_x_14) ;  /* 0x000000001014794e */ /* 0x000fce0000000000 */
[----:B-1---5:R-:W-:Y:S05]  /*1200*/  CALL.ABS.NOINC R14 ;  /* 0x000000000e007343 */ /* 0x022fea0003c00000 */
.L_x_14:
[----:B------:R-:W-:-:S13]  /*1210*/  ISETP.NE.AND P0, PT, R164, 0x3, PT ;  /* 0x00000003a400780c */ /* 0x000fda0003f05270 */
[----:B------:R-:W-:Y:S05]  /*1220*/  @!P0 BRA `(.L_x_15) ;  /* 0x0000000000048947 */ /* 0x000fea0003800000 */
[----:B------:R-:W-:Y:S01]  /*1230*/  BPT.TRAP 0x1 ;  /* 0x000000040000795c */ /* 0x000fe20000300000 */
.L_x_15:
[----:B------:R-:W-:Y:S02]  /*1240*/  IMAD.U32 R3, RZ, RZ, UR39 ;  /* 0x00000027ff037e24 */ /* 0x000fe4000f8e00ff */
[----:B------:R-:W-:-:S03]  /*1250*/  IMAD.U32 R0, RZ, RZ, UR38 ;  /* 0x00000026ff007e24 */ /* 0x000fc6000f8e00ff */
[----:B------:R-:W-:Y:S02]  /*1260*/  LEA R3, R3, UR42, 0x3 ;  /* 0x0000002a03037c11 */ /* 0x000fe4000f8e18ff */
[----:B------:R-:W-:-:S04]  /*1270*/  SHF.L.U32 R0, R0, 0x1f, RZ ;  /* 0x0000001f00007819 */ /* 0x000fc800000006ff */
[----:B------:R2:W3:Y:S01]  /*1280*/  SYNCS.PHASECHK.TRANS64.TRYWAIT P1, [R3+URZ], R0 ;  /* 0x00000000030075a7 */ /* 0x0004e2000802017f */
[----:B------:R-:W-:Y:S05]  /*1290*/  @!P0 BRA `(.L_x_16) ;  /* 0x0000000000048947 */ /* 0x000fea0003800000 */
[----:B------:R-:W-:Y:S01]  /*12a0*/  BPT.TRAP 0x1 ;  /* 0x000000040000795c */ /* 0x000fe20000300000 */
.L_x_16:
[----:B---3--:R-:W-:Y:S05]  /*12b0*/  @P1 BRA `(.L_x_17) ;  /* 0x0000000000081947 */ /* 0x008fea0003800000 */
[----:B------:R-:W3:Y:S02]  /*12c0*/  SYNCS.PHASECHK.TRANS64.TRYWAIT P1, [R3+URZ], R0 ;  /* 0x00000000030075a7 */ /* 0x000ee4000802017f */
[----:B---3--:R-:W-:Y:S05]  /*12d0*/  @!P1 BRA `(.L_x_18) ;  /* 0x000000ac00f49947 */ /* 0x008fea0003800000 */
.L_x_17:
[----:B------:R-:W-:-:S04]  /*12e0*/  UISETP.LT.AND UP0, UPT, UR40, 0x1, UPT ;  /* 0x000000012800788c */ /* 0x000fc8000bf01270 */
[----:B------:R-:W-:-:S04]  /*12f0*/  USEL UR4, UR40, 0x1, UP0 ;  /* 0x0000000128047887 */ /* 0x000fc80008000000 */
[----:B------:R-:W-:-:S06]  /*1300*/  UIADD3 UR4, UR40, -UR4, URZ ;  /* 0x8000000428047290 */ /* 0x000fcc000fffe03f */
[----:B--23--:R-:W-:Y:S01]  /*1310*/  IMAD.U32 R0, RZ, RZ, UR4 ;  /* 0x00000004ff007e24 */ /* 0x00cfe2000f8e00ff */
[----:B------:R-:W-:Y:S05]  /*1320*/  WARPSYNC.ALL ;  /* 0x0000000000007948 */ /* 0x000fea0003800000 */
[----:B------:R-:W-:Y:S01]  /*1330*/  ISETP.GE.AND P1, PT, R0, 0x1, PT ;  /* 0x000000010000780c */ /* 0x000fe20003f26270 */
[----:B------:R-:W-:Y:S01]  /*1340*/  UIADD3 UR4, UR42, 0x24180, URZ ;  /* 0x000241802a047890 */ /* 0x000fe2000fffe03f */
[----:B------:R-:W-:Y:S01]  /*1350*/  WARPGROUP.ARRIVE ;  /* 0x00000000000079c5 */ /* 0x000fe20000000000 */
[----:B------:R-:W-:Y:S01]  /*1360*/  UMOV UR9, 0x80000020 ;  /* 0x8000002000097882 */ /* 0x000fe20000000000 */
[----:B------:R-:W-:Y:S01]  /*1370*/  UMOV UR11, 0x80000020 ;  /* 0x80000020000b7882 */ /* 0x000fe20000000000 */
[----:B------:R-:W-:-:S04]  /*1380*/  USHF.R.U32.HI UR4, URZ, 0x4, UR4 ;  /* 0x000000043f047899 */ /* 0x000fc80008011604 */
[----:B------:R-:W-:Y:S02]  /*1390*/  ULOP3.LUT UR5, UR4, 0x3fff, URZ, 0xc0, !UPT ;  /* 0x00003fff04057892 */ /* 0x000fe4000f8ec03f */
[----:B------:R-:W-:Y:S02]  /*13a0*/  ULOP3.LUT UR4, UR41, 0x10000, URZ, 0xfc, !UPT ;  /* 0x0001000029047892 */ /* 0x000fe4000f8efc3f */
[----:B------:R-:W-:Y:S02]  /*13b0*/  ULOP3.LUT UR5, UR5, 0x10000, URZ, 0xfc, !UPT ;  /* 0x0001000005057892 */ /* 0x000fe4000f8efc3f */
[----:B------:R-:W-:Y:S02]  /*13c0*/  ULEA UR6, UR39, UR4, 0xa ;  /* 0x0000000427067291 */ /* 0x000fe4000f8e503f */
[----:B------:R-:W-:-:S05]  /*13d0*/  ULEA UR7, UR39, UR5, 0x9 ;  /* 0x0000000527077291 */ /* 0x000fca000f8e483f */
[----:B------:R-:W-:Y:S02]  /*13e0*/  UMOV UR8, UR6 ;  /* 0x0000000600087c82 */ /* 0x000fe40008000000 */
[----:B------:R-:W-:Y:S02]  /*13f0*/  UMOV UR10, UR7 ;  /* 0x00000007000a7c82 */ /* 0x000fe40008000000 */
[----:B------:R-:W-:Y:S01]  /*1400*/  HGMMA.64x128x16.F32.BF16 R88, gdesc[UR8], RZ, !UPT, gsb0 ;  /* 0x01e00000085879f0 */ /* 0x000fe2000c0018ff */
[----:B------:R-:W-:Y:S01]  /*1410*/  UIADD3 UR8, UR6, 0x200, URZ ;  /* 0x0000020006087890 */ /* 0x000fe2000fffe03f */
[----:B------:R-:W-:Y:S01]  /*1420*/  UMOV UR9, 0x80000020 ;  /* 0x8000002000097882 */ /* 0x000fe20000000000 */
[----:B------:R-:W-:Y:S02]  /*1430*/  WARPGROUP.DEPBAR.LE gsb0, 0x0 ;  /* 0x00008000000079c5 */ /* 0x000fe40000010000 */
[----:B------:R-:W-:-:S07]  /*1440*/  WARPGROUP.ARRIVE ;  /* 0x00000000000079c5 */ /* 0x000fce0000000000 */
[----:B------:R-:W-:Y:S01]  /*1450*/  HGMMA.64x128x16.F32.BF16 R24, gdesc[UR8], RZ, !UPT, gsb0 ;  /* 0x01e00000081879f0 */ /* 0x000fe2000c0018ff */
[----:B------:R-:W-:Y:S02]  /*1460*/  UIADD3 UR8, UR6, 0x2, URZ ;  /* 0x0000000206087890 */ /* 0x000fe4000fffe03f */
[----:B------:R-:W-:Y:S01]  /*1470*/  UIADD3 UR10, UR7, 0x2, URZ ;  /* 0x00000002070a7890 */ /* 0x000fe2000fffe03f */
[----:B------:R-:W-:Y:S01]  /*1480*/  UMOV UR9, 0x80000020 ;  /* 0x8000002000097882 */ /* 0x000fe20000000000 */
[----:B------:R-:W-:Y:S01]  /*1490*/  UMOV UR11, 0x80000020 ;  /* 0x80000020000b7882 */ /* 0x000fe20000000000 */
[----:B------:R-:W-:Y:S02]  /*14a0*/  WARPGROUP.DEPBAR.LE gsb0, 0x0 ;  /* 0x00008000000079c5 */ /* 0x000fe40000010000 */
[----:B------:R-:W-:-:S06]  /*14b0*/  WARPGROUP.ARRIVE ;  /* 0x00000000000079c5 */ /* 0x000fcc0000000000 */
[----:B------:R-:W-:Y:S01]  /*14c0*/  HGMMA.64x128x16.F32.BF16 R88, gdesc[UR8], R88, gsb0 ;  /* 0x01e00000085879f0 */ /* 0x000fe20008001858 */
[----:B------:R-:W-:Y:S01]  /*14d0*/  UIADD3 UR8, UR6, 0x202, URZ ;  /* 0x0000020206087890 */ /* 0x000fe2000fffe03f */
[----:B------:R-:W-:Y:S01]  /*14e0*/  UMOV UR9, 0x80000020 ;  /* 0x8000002000097882 */ /* 0x000fe20000000000 */
[----:B------:R-:W-:Y:S02]  /*14f0*/  WARPGROUP.DEPBAR.LE gsb0, 0x0 ;  /* 0x00008000000079c5 */ /* 0x000fe40000010000 */
[----:B------:R-:W-:-:S07]  /*1500*/  WARPGROUP.ARRIVE ;  /* 0x00000000000079c5 */ /* 0x000fce0000000000 */
[----:B------:R-:W-:Y:S03]  /*1510*/  HGMMA.64x128x16.F32.BF16 R24, gdesc[UR8], R24, gsb0 ;  /* 0x01e00000081879f0 */ /* 0x000fe60008001818 */
[----:B------:R-:W-:Y:S02]  /*1520*/  WARPGROUP.DEPBAR.LE gsb0, 0x0 ;  /* 0x00008000000079c5 */ /* 0x000fe40000010000 */
[----:B------:R-:W-:Y:S05]  /*1530*/  @!P1 BRA `(.L_x_19) ;  /* 0x0000000400089947 */ /* 0x000fea0003800000 */
[----:B------:R-:W-:-:S04]  /*1540*/  UIADD3 UR6, UR39, 0x1, URZ ;  /* 0x0000000127067890 */ /* 0x000fc8000fffe03f */
[----:B------:R-:W-:-:S04]  /*1550*/  UISETP.NE.AND UP0, UPT, UR6, 0x9, UPT ;  /* 0x000000090600788c */ /* 0x000fc8000bf05270 */
[----:B------:R-:W-:Y:S02]  /*1560*/  USEL UR7, URZ, 0x1, UP0 ;  /* 0x000000013f077887 */ /* 0x000fe40008000000 */
[----:B------:R-:W-:Y:S02]  /*1570*/  USEL UR6, UR6, URZ, UP0 ;  /* 0x0000003f06067287 */ /* 0x000fe40008000000 */
[----:B------:R-:W-:-:S06]  /*1580*/  ULOP3.LUT UR7, UR38, UR7, URZ, 0x3c, !UPT ;  /* 0x0000000726077292 */ /* 0x000fcc000f8e3c3f */
[----:B01----:R-:W-:Y:S01]  /*1590*/  MOV R5, UR7 ;  /* 0x0000000700057c02 */ /* 0x003fe20008000f00 */
[----:B------:R-:W-:-:S06]  /*15a0*/  UMOV UR7, UR39 ;  /* 0x0000002700077c82 */ /* 0x000fcc0008000000 */
.L_x_26:
[----:B01----:R-:W-:Y:S05]  /*15b0*/  @!P0 BRA `(.L_x_20) ;  /* 0x0000000000048947 */ /* 0x003fea0003800000 */
[----:B------:R-:W-:Y:S01]  /*15c0*/  BPT.TRAP 0x1 ;  /* 0x000000040000795c */ /* 0x000fe20000300000 */
.L_x_20:
[----:B------:R-:W0:Y:S01]  /*15d0*/  S2UR UR9, SR_CgaCtaId ;  /* 0x00000000000979c3 */ /* 0x000e220000008800 */
[----:B------:R-:W-:Y:S01]  /*15e0*/  UMOV UR8, 0x400 ;  /* 0x0000040000087882 */ /* 0x000fe20000000000 */
[----:B------:R-:W-:Y:S01]  /*15f0*/  SHF.L.U32 R3, R5, 0x1f, RZ ;  /* 0x0000001f05037819 */ /* 0x000fe200000006ff */
[----:B0-----:R-:W-:-:S04]  /*1600*/  ULEA UR14, UR9, UR8, 0x18 ;  /* 0x00000008090e7291 */ /* 0x001fc8000f8ec03f */
[----:B------:R-:W-:-:S09]  /*1610*/  ULEA UR8, UR6, UR14, 0x3 ;  /* 0x0000000e06087291 */ /* 0x000fd2000f8e183f */
[----:B------:R0:W1:Y:S01]  /*1620*/  SYNCS.PHASECHK.TRANS64.TRYWAIT P1, [UR8], R3 ;  /* 0x00000003ff0075a7 */ /* 0x0000620008020148 */
[----:B------:R-:W-:Y:S05]  /*1630*/  @!P0 BRA `(.L_x_21) ;  /* 0x0000000000048947 */ /* 0x000fea0003800000 */
[----:B------:R-:W-:Y:S01]  /*1640*/  BPT.TRAP 0x1 ;  /* 0x000000040000795c */ /* 0x000fe20000300000 */
.L_x_21:
[----:B-1----:R-:W-:Y:S05]  /*1650*/  @P1 BRA `(.L_x_22) ;  /* 0x0000000000081947 */ /* 0x002fea0003800000 */
[----:B------:R-:W1:Y:S02]  /*1660*/  SYNCS.PHASECHK.TRANS64.TRYWAIT P1, [UR8], R3 ;  /* 0x00000003ff0075a7 */ /* 0x000e640008020148 */
[----:B-1----:R-:W-:Y:S05]  /*1670*/  @!P1 BRA `(.L_x_23) ;  /* 0x000000ac00209947 */ /* 0x002fea0003800000 */
.L_x_22:
[----:B------:R-:W-:Y:S01]  /*1680*/  ULEA UR12, UR6, UR4, 0xa ;  /* 0x00000004060c7291 */ /* 0x000fe2000f8e503f */
[----:B------:R-:W-:Y:S01]  /*1690*/  WARPGROUP.ARRIVE ;  /* 0x00000000000079c5 */ /* 0x000fe20000000000 */
[----:B------:R-:W-:Y:S01]  /*16a0*/  ULEA UR13, UR6, UR5, 0x9 ;  /* 0x00000005060d7291 */ /* 0x000fe2000f8e483f */
[----:B------:R-:W-:Y:S01]  /*16b0*/  UMOV UR9, 0x80000020 ;  /* 0x8000002000097882 */ /* 0x000fe20000000000 */
[----:B------:R-:W-:-:S03]  /*16c0*/  UMOV UR11, 0x80000020 ;  /* 0x80000020000b7882 */ /* 0x000fc60000000000 */
[----:B------:R-:W-:Y:S02]  /*16d0*/  UMOV UR8, UR12 ;  /* 0x0000000c00087c82 */ /* 0x000fe40008000000 */
[----:B------:R-:W-:Y:S02]  /*16e0*/  UMOV UR10, UR13 ;  /* 0x0000000d000a7c82 */ /* 0x000fe40008000000 */
[----:B------:R-:W-:Y:S01]  /*16f0*/  HGMMA.64x128x16.F32.BF16 R88, gdesc[UR8], R88, gsb0 ;  /* 0x01e00000085879f0 */ /* 0x000fe20008001858 */
[----:B------:R-:W-:Y:S01]  /*1700*/  UIADD3 UR8, UR12, 0x200, URZ ;  /* 0x000002000c087890 */ /* 0x000fe2000fffe03f */
[----:B------:R-:W-:Y:S01]  /*1710*/  UMOV UR9, 0x80000020 ;  /* 0x8000002000097882 */ /* 0x000fe20000000000 */
[----:B------:R-:W-:Y:S02]  /*1720*/  WARPGROUP.DEPBAR.LE gsb0, 0x0 ;  /* 0x00008000000079c5 */ /* 0x000fe40000010000 */
[----:B------:R-:W-:-:S07]  /*1730*/  WARPGROUP.ARRIVE ;  /* 0x00000000000079c5 */ /* 0x000fce0000000000 */
[----:B------:R-:W-:Y:S01]  /*1740*/  HGMMA.64x128x16.F32.BF16 R24, gdesc[UR8], R24, gsb0 ;  /* 0x01e00000081879f0 */ /* 0x000fe20008001818 */
        /* <DEDUP_REMOVED lines=14> */
[----:B------:R-:W-:Y:S01]  /*1830*/  BPT.TRAP 0x1 ;  /* 0x000000040000795c */ /* 0x000fe20000300000 */
.L_x_24:
[----:B------:R-:W-:Y:S01]  /*1840*/  ULEA UR8, UR7, UR14, 0x3 ;  /* 0x0000000e07087291 */ /* 0x000fe2000f8e183f */
[----:B------:R-:W-:-:S03]  /*1850*/  ISETP.GT.U32.AND P1, PT, R19, 0x1, PT ;  /* 0x000000011300780c */ /* 0x000fc60003f24070 */
[----:B------:R-:W-:-:S04]  /*1860*/  UIADD3 UR8, UR8, 0x48, URZ ;  /* 0x0000004808087890 */ /* 0x000fc8000fffe03f */
[----:B------:R-:W-:-:S09]  /*1870*/  UPRMT UR8, URZ, 0x654, UR8 ;  /* 0x000006543f087896 */ /* 0x000fd20008000008 */
[----:B------:R-:W-:Y:S01]  /*1880*/  SYNCS.ARRIVE.TRANS64.RED.A1T0 RZ, [UR8], RZ ;  /* 0x000000ffffff79a7 */ /* 0x000fe20008100408 */
[----:B------:R-:W-:Y:S05]  /*1890*/  @P1 BRA `(.L_x_25) ;  /* 0x0000000000041947 */ /* 0x000fea0003800000 */
[----:B------:R-:W-:Y:S01]  /*18a0*/  BPT.TRAP 0x1 ;  /* 0x000000040000795c */ /* 0x000fe20000300000 */
.L_x_25:
[----:B------:R-:W-:Y:S01]  /*18b0*/  UIADD3 UR6, UR6, 0x1, URZ ;  /* 0x0000000106067890 */ /* 0x000fe2000fffe03f */
[C---:B------:R-:W-:Y:S01]  /*18c0*/  ISETP.GT.AND P1, PT, R0.reuse, 0x1, PT ;  /* 0x000000010000780c */ /* 0x040fe20003f24270 */
[----:B------:R-:W-:Y:S01]  /*18d0*/  UIADD3 UR7, UR7, 0x1, URZ ;  /* 0x0000000107077890 */ /* 0x000fe2000fffe03f */
[----:B------:R-:W-:Y:S01]  /*18e0*/  VIADD R0, R0, 0xffffffff ;  /* 0xffffffff00007836 */ /* 0x000fe20000000000 */
[----:B------:R-:W-:Y:S02]  /*18f0*/  UISETP.NE.AND UP0, UPT, UR6, 0x9, UPT ;  /* 0x000000090600788c */ /* 0x000fe4000bf05270 */
[----:B------:R-:W-:Y:S02]  /*1900*/  UISETP.NE.AND UP1, UPT, UR7, 0x9, UPT ;  /* 0x000000090700788c */ /* 0x000fe4000bf25270 */
[----:B------:R-:W-:Y:S02]  /*1910*/  USEL UR8, URZ, 0x1, UP0 ;  /* 0x000000013f087887 */ /* 0x000fe40008000000 */
[----:B------:R-:W-:-:S02]  /*1920*/  USEL UR6, UR6, URZ, UP0 ;  /* 0x0000003f06067287 */ /* 0x000fc40008000000 */
[----:B------:R-:W-:Y:S02]  /*1930*/  USEL UR7, UR7, URZ, UP1 ;  /* 0x0000003f07077287 */ /* 0x000fe40008800000 */
[----:B------:R-:W-:Y:S01]  /*1940*/  LOP3.LUT R5, R5, UR8, RZ, 0x3c, !PT ;  /* 0x0000000805057c12 */ /* 0x000fe2000f8e3cff */
[----:B------:R-:W-:Y:S09]  /*1950*/  @P1 BRA `(.L_x_26) ;  /* 0xfffffffc00141947 */ /* 0x000ff2000383ffff */
.L_x_19:
[----:B------:R-:W2:Y:S02]  /*1960*/  LDC R0, c[0x0][0x28c] ;  /* 0x0000a300ff007b82 */ /* 0x000ea40000000800 */
[----:B--2---:R-:W-:-:S13]  /*1970*/  ISETP.GE.AND P1, PT, R0, 0x1, PT ;  /* 0x000000010000780c */ /* 0x004fda0003f26270 */
[----:B------:R-:W-:Y:S05]  /*1980*/  @!P1 BRA `(.L_x_27) ;  /* 0x0000000000489947 */ /* 0x000fea0003800000 */
[----:B------:R-:W-:Y:S05]  /*1990*/  @!P0 BRA `(.L_x_28) ;  /* 0x0000000000048947 */ /* 0x000fea0003800000 */
[----:B------:R-:W-:Y:S01]  /*19a0*/  BPT.TRAP 0x1 ;  /* 0x000000040000795c */ /* 0x000fe20000300000 */
.L_x_28:
[----:B------:R-:W2:Y:S01]  /*19b0*/  S2UR UR7, SR_CgaCtaId ;  /* 0x00000000000779c3 */ /* 0x000ea20000008800 */
[----:B------:R-:W-:Y:S01]  /*19c0*/  UISETP.LT.AND UP0, UPT, UR40, 0x1, UPT ;  /* 0x000000012800788c */ /* 0x000fe2000bf01270 */
[----:B------:R-:W-:-:S03]  /*19d0*/  ISETP.GT.U32.AND P0, PT, R19, 0x1, PT ;  /* 0x000000011300780c */ /* 0x000fc60003f04070 */
[----:B------:R-:W-:-:S04]  /*19e0*/  USEL UR6, UR40, 0x1, UP0 ;  /* 0x0000000128067887 */ /* 0x000fc80008000000 */
[----:B------:R-:W-:-:S04]  /*19f0*/  UIADD3 UR6, UR39, UR40, -UR6 ;  /* 0x0000002827067290 */ /* 0x000fc8000fffe806 */
[----:B------:R-:W-:-:S04]  /*1a00*/  UIMAD.WIDE.U32 UR4, UR6, 0x38e38e39, URZ ;  /* 0x38e38e39060478a5 */ /* 0x000fc8000f8e003f */
[----:B------:R-:W-:-:S03]  /*1a10*/  USHF.R.U32.HI UR4, URZ, 0x1, UR5 ;  /* 0x000000013f047899 */ /* 0x000fc60008011605 */
[----:B------:R-:W-:Y:S01]  /*1a20*/  UMOV UR5, 0x400 ;  /* 0x0000040000057882 */ /* 0x000fe20000000000 */
[----:B------:R-:W-:Y:S02]  /*1a30*/  UIMAD UR6, UR4, -0x9, UR6 ;  /* 0xfffffff7040678a4 */ /* 0x000fe4000f8e0206 */
[----:B--2---:R-:W-:-:S04]  /*1a40*/  ULEA UR5, UR7, UR5, 0x18 ;  /* 0x0000000507057291 */ /* 0x004fc8000f8ec03f */
[----:B------:R-:W-:-:S04]  /*1a50*/  ULEA UR6, UR6, UR5, 0x3 ;  /* 0x0000000506067291 */ /* 0x000fc8000f8e183f */
[----:B------:R-:W-:-:S04]  /*1a60*/  UIADD3 UR6, UR6, 0x48, URZ ;  /* 0x0000004806067890 */ /* 0x000fc8000fffe03f */
[----:B------:R-:W-:-:S09]  /*1a70*/  UPRMT UR6, URZ, 0x654, UR6 ;  /* 0x000006543f067896 */ /* 0x000fd20008000006 */
[----:B------:R-:W-:Y:S01]  /*1a80*/  SYNCS.ARRIVE.TRANS64.RED.A1T0 RZ, [UR6], RZ ;  /* 0x000000ffffff79a7 */ /* 0x000fe20008100406 */
[----:B------:R-:W-:Y:S05]  /*1a90*/  @P0 BRA `(.L_x_27) ;  /* 0x0000000000040947 */ /* 0x000fea0003800000 */
[----:B------:R-:W-:Y:S01]  /*1aa0*/  BPT.TRAP 0x1 ;  /* 0x000000040000795c */ /* 0x000fe20000300000 */
.L_x_27:
[----:B------:R-:W2:Y:S01]  /*1ab0*/  LDC R6, c[0x0][0x288] ;  /* 0x0000a200ff067b82 */ /* 0x000ea20000000800 */
[----:B01----:R-:W-:Y:S01]  /*1ac0*/  LOP3.LUT R4, R18, 0x60, RZ, 0xc0, !PT ;  /* 0x0000006012047812 */ /* 0x003fe200078ec0ff */
[----:B------:R-:W-:Y:S01]  /*1ad0*/  IMAD.SHL.U32 R13, R153, 0x80, RZ ;  /* 0x00000080990d7824 */ /* 0x000fe200078e00ff */
[----:B------:R-:W-:Y:S01]  /*1ae0*/  UIADD3 UR39, UR40, UR39, URZ ;  /* 0x0000002728277290 */ /* 0x000fe2000fffe03f */
[----:B------:R-:W-:Y:S01]  /*1af0*/  SHF.R.U32.HI R3, RZ, 0x2, R18 ;  /* 0x00000002ff037819 */ /* 0x000fe20000011612 */
[----:B------:R-:W-:Y:S01]  /*1b00*/  IMAD.SHL.U32 R15, R152, 0x100, RZ ;  /* 0x00000100980f7824 */ /* 0x000fe200078e00ff */
[----:B------:R-:W-:Y:S01]  /*1b10*/  SHF.R.U32.HI R10, RZ, 0x1, R4 ;  /* 0x00000001ff0a7819 */ /* 0x000fe20000011604 */
[----:B------:R-:W-:Y:S01]  /*1b20*/  UISETP.GT.U32.AND UP0, UPT, UR39, 0x8, UPT ;  /* 0x000000082700788c */ /* 0x000fe2000bf04070 */
[----:B------:R-:W-:Y:S01]  /*1b30*/  LOP3.LUT R4, R18, 0x3, RZ, 0xc0, !PT ;  /* 0x0000000312047812 */ /* 0x000fe200078ec0ff */
[----:B------:R-:W-:Y:S01]  /*1b40*/  ULDC UR7, c[0x0][0x284] ;  /* 0x0000a10000077ab9 */ /* 0x000fe20000000800 */
[----:B------:R-:W-:Y:S01]  /*1b50*/  LOP3.LUT R0, R22, 0x1, RZ, 0xc0, !PT ;  /* 0x0000000116007812 */ /* 0x000fe200078ec0ff */
[----:B------:R-:W-:Y:S01]  /*1b60*/  UISETP.LT.U32.AND UP0, UPT, UR40, 0x9, UP0 ;  /* 0x000000092800788c */ /* 0x000fe20008701070 */
[----:B------:R-:W-:Y:S01]  /*1b70*/  LOP3.LUT R3, R3, 0x7, RZ, 0xc0, !PT ;  /* 0x0000000703037812 */ /* 0x000fe200078ec0ff */
[----:B------:R-:W-:Y:S01]  /*1b80*/  UISETP.GE.U32.AND UP1, UPT, UR40, 0x9, UPT ;  /* 0x000000092800788c */ /* 0x000fe2000bf26070 */
[----:B------:R-:W-:Y:S01]  /*1b90*/  SHF.R.S32.HI R21, RZ, 0x1f, R23 ;  /* 0x0000001fff157819 */ /* 0x000fe20000011417 */
[----:B------:R-:W-:Y:S01]  /*1ba0*/  IMAD.SHL.U32 R8, R0, 0x40, RZ ;  /* 0x0000004000087824 */ /* 0x000fe200078e00ff */
[----:B------:R-:W-:Y:S01]  /*1bb0*/  IADD3 R5, RZ, -R10, -R3 ;  /* 0x8000000aff057210 */ /* 0x000fe20007ffe803 */
[----:B------:R-:W-:Y:S01]  /*1bc0*/  ULDC.64 UR8, c[0x0][0x5d0] ;  /* 0x0001740000087ab9 */ /* 0x000fe20000000a00 */
[----:B------:R-:W-:-:S02]  /*1bd0*/  UIMAD.WIDE.U32 UR4, UR39, 0x38e38e39, URZ ;  /* 0x38e38e39270478a5 */ /* 0x000fc4000f8e003f */
[----:B------:R-:W-:Y:S01]  /*1be0*/  USEL UR6, URZ, 0x1, !UP0 ;  /* 0x000000013f067887 */ /* 0x000fe2000c000000 */
[----:B------:R-:W-:Y:S01]  /*1bf0*/  LOP3.LUT R3, R8, 0x40, R3, 0xe2, !PT ;  /* 0x0000004008037812 */ /* 0x000fe200078ee203 */
[----:B------:R-:W-:Y:S01]  /*1c00*/  IMAD.WIDE R8, R152, 0x100, RZ ;  /* 0x0000010098087825 */ /* 0x000fe200078e02ff */
[----:B------:R-:W-:Y:S01]  /*1c10*/  USHF.R.U32.HI UR4, URZ, 0x1, UR5 ;  /* 0x000000013f047899 */ /* 0x000fe20008011605 */
[----:B--2---:R-:W-:Y:S01]  /*1c20*/  ISETP.GE.AND P0, PT, R13, R6, PT ;  /* 0x000000060d00720c */ /* 0x004fe20003f06270 */
[----:B------:R-:W-:Y:S01]  /*1c30*/  ULOP3.LUT UR38, UR38, UR6, URZ, 0x3c, !UPT ;  /* 0x0000000626267292 */ /* 0x000fe2000f8e3c3f */
[----:B------:R-:W-:Y:S01]  /*1c40*/  IMAD R12, R4, -0x2, R6 ;  /* 0xfffffffe040c7824 */ /* 0x000fe200078e0206 */
[----:B------:R-:W-:Y:S01]  /*1c50*/  LOP3.LUT R153, R8, R3, R10, 0xfe, !PT ;  /* 0x0000000308997212 */ /* 0x000fe200078efe0a */
[----:B------:R-:W-:Y:S01]  /*1c60*/  IMAD.SHL.U32 R6, R18, 0x2, RZ ;  /* 0x0000000212067824 */ /* 0x000fe200078e00ff */
[----:B------:R-:W-:Y:S01]  /*1c70*/  ISETP.GE.OR P0, PT, R15, UR7, P0 ;  /* 0x000000070f007c0c */ /* 0x000fe20008706670 */
[----:B------:R-:W-:Y:S01]  /*1c80*/  IMAD R4, R21, UR8, RZ ;  /* 0x0000000815047c24 */ /* 0x000fe2000f8e02ff */
[----:B------:R-:W-:Y:S01]  /*1c90*/  UIMAD UR39, UR4, -0x9, UR39 ;  /* 0xfffffff7042778a4 */ /* 0x000fe2000f8e0227 */
[----:B------:R-:W-:Y:S01]  /*1ca0*/  IMAD R0, R0, -0x40, R5 ;  /* 0xffffffc000007824 */ /* 0x000fe200078e0205 */
[----:B------:R-:W-:Y:S01]  /*1cb0*/  LOP3.LUT R6, R13, 0x6, R6, 0xf8, !PT ;  /* 0x000000060d067812 */ /* 0x000fe200078ef806 */
[----:B------:R-:W-:Y:S01]  /*1cc0*/  IMAD R11, R23, UR9, R4 ;  /* 0x00000009170b7c24 */ /* 0x000fe2000f8e0204 */
[----:B------:R-:W-:Y:S01]  /*1cd0*/  @UP1 ULOP3.LUT UR38, UR38, 0x1, UR4, 0x78, !UPT ;  /* 0x0000000126261892 */ /* 0x000fe2000f8e7804 */
[----:B------:R-:W-:Y:S01]  /*1ce0*/  IMAD.MOV.U32 R152, RZ, RZ, -0x1 ;  /* 0xffffffffff987424 */ /* 0x000fe200078e00ff */
[----:B------:R-:W-:-:S02]  /*1cf0*/  SHF.R.S32.HI R7, RZ, 0x1f, R6 ;  /* 0x0000001fff077819 */ /* 0x000fc40000011406 */
[----:B------:R-:W-:Y:S01]  /*1d00*/  IADD3 R3, -R15, UR7, R0 ;  /* 0x000000070f037c10 */ /* 0x000fe2000fffe100 */
[----:B------:R-:W-:Y:S02]  /*1d10*/  IMAD.IADD R0, R12, 0x1, -R13 ;  /* 0x000000010c007824 */ /* 0x000fe400078e0a0d */
[----:B------:R-:W-:-:S04]  /*1d20*/  IMAD.WIDE.U32 R4, R23, UR8, R6 ;  /* 0x0000000817047c25 */ /* 0x000fc8000f8e0006 */
[----:B------:R-:W-:Y:S02]  /*1d30*/  IMAD.IADD R11, R5, 0x1, R11 ;  /* 0x00000001050b7824 */ /* 0x000fe400078e020b */
[----:B------:R-:W-:Y:S01]  /*1d40*/  IMAD.MOV.U32 R10, RZ, RZ, R4 ;  /* 0x000000ffff0a7224 */ /* 0x000fe200078e0004 */
[----:B------:R-:W-:Y:S06]  /*1d50*/  @P0 BRA `(.L_x_29) ;  /* 0x00000084006c0947 */ /* 0x000fec0003800000 */
[----:B------:R-:W0:Y:S01]  /*1d60*/  LDC.64 R4, c[0x0][0x5c8] ;  /* 0x00017200ff047b82 */ /* 0x000e220000000a00 */
[----:B-----5:R-:W-:Y:S01]  /*1d70*/  FSETP.NEU.AND P0, PT, R155, RZ, PT ;  /* 0x000000ff9b00720b */ /* 0x020fe20003f0d000 */
[----:B------:R-:W-:Y:S01]  /*1d80*/  BSSY B0, `(.L_x_29) ;  /* 0x0000858000007945 */ /* 0x000fe20003800000 */
[----:B------:R-:W-:-:S04]  /*1d90*/  ISETP.GT.AND P3, PT, R3, RZ, PT ;  /* 0x000000ff0300720c */ /* 0x000fc80003f64270 */
[----:B------:R-:W-:Y:S01]  /*1da0*/  ISETP.GT.AND P1, PT, R0, RZ, P3 ;  /* 0x000000ff0000720c */ /* 0x000fe20001f24270 */
[-C--:B0-----:R-:W-:Y:S02]  /*1db0*/  IMAD R12, R9, R4.reuse, RZ ;  /* 0x00000004090c7224 */ /* 0x081fe400078e02ff */
[----:B------:R-:W-:-:S04]  /*1dc0*/  IMAD.WIDE.U32 R166, R153, R4, R10 ;  /* 0x0000000499a67225 */ /* 0x000fc800078e000a */
[----:B------:R-:W-:-:S04]  /*1dd0*/  IMAD R11, R153, R5, R12 ;  /* 0x00000005990b7224 */ /* 0x000fc800078e020c */
[----:B------:R-:W-:Y:S01]  /*1de0*/  IMAD.IADD R169, R167, 0x1, R11 ;  /* 0x00000001a7a97824 */ /* 0x000fe200078e020b */
[----:B------:R-:W-:Y:S06]  /*1df0*/  @!P0 BRA `(.L_x_30) ;  /* 0x00000060000c8947 */ /* 0x000fec0003800000 */
[----:B------:R-:W0:Y:S01]  /*1e00*/  LDC.64 R12, c[0x0][0x5b8] ;  /* 0x00016e00ff0c7b82 */ /* 0x000e220000000a00 */
[----:B------:R-:W-:-:S07]  /*1e10*/  ULDC.64 UR4, c[0x0][0x5c0] ;  /* 0x0001700000047ab9 */ /* 0x000fce0000000a00 */
[----:B------:R-:W1:Y:S08]  /*1e20*/  LDC.64 R14, c[0x0][0x5b0] ;  /* 0x00016c00ff0e7b82 */ /* 0x000e700000000a00 */
[----:B------:R-:W2:Y:S01]  /*1e30*/  LDC.64 R10, c[0x0][0x5a8] ;  /* 0x00016a00ff0a7b82 */ /* 0x000ea20000000a00 */
[----:B0-----:R-:W-:-:S04]  /*1e40*/  IMAD R20, R21, R12, RZ ;  /* 0x0000000c15147224 */ /* 0x001fc800078e02ff */
[C---:B------:R-:W-:Y:S02]  /*1e50*/  IMAD R13, R23.reuse, R13, R20 ;  /* 0x0000000d170d7224 */ /* 0x040fe400078e0214 */
[----:B------:R-:W-:-:S04]  /*1e60*/  IMAD.WIDE.U32 R20, R23, R12, R6 ;  /* 0x0000000c17147225 */ /* 0x000fc800078e0006 */
[----:B-1----:R-:W-:Y:S01]  /*1e70*/  IMAD R156, R9, R14, RZ ;  /* 0x0000000e099c7224 */ /* 0x002fe200078e02ff */
[----:B------:R-:W-:-:S03]  /*1e80*/  IADD3 R157, R21, R13, RZ ;  /* 0x0000000d159d7210 */ /* 0x000fc60007ffe0ff */
[----:B------:R-:W-:Y:S02]  /*1e90*/  IMAD R167, R153, R15, R156 ;  /* 0x0000000f99a77224 */ /* 0x000fe400078e029c */
[----:B------:R-:W-:-:S04]  /*1ea0*/  IMAD.MOV.U32 R156, RZ, RZ, R20 ;  /* 0x000000ffff9c7224 */ /* 0x000fc800078e0014 */
[----:B------:R-:W-:-:S04]  /*1eb0*/  IMAD.WIDE.U32 R158, R153, R14, R156 ;  /* 0x0000000e999e7225 */ /* 0x000fc800078e009c */
[----:B------:R-:W-:Y:S01]  /*1ec0*/  IMAD.IADD R159, R159, 0x1, R167 ;  /* 0x000000019f9f7824 */ /* 0x000fe200078e02a7 */
[----:B--2---:R-:W-:-:S04]  /*1ed0*/  LEA R160, P0, R158, R10, 0x1 ;  /* 0x0000000a9ea07211 */ /* 0x004fc800078008ff */
[----:B------:R-:W-:-:S05]  /*1ee0*/  LEA.HI.X R161, R158, R11, R159, 0x1, P0 ;  /* 0x0000000b9ea17211 */ /* 0x000fca00000f0c9f */
[----:B------:R-:W2:Y:S01]  /*1ef0*/  @P1 LDG.E.LTC128B.U16 R165, desc[UR36][R160.64] ;  /* 0x00000024a0a51981 */ /* 0x000ea2000c1e1520 */
[----:B------:R-:W-:Y:S01]  /*1f00*/  IMAD.WIDE.U32 R162, R153, R14, R6 ;  /* 0x0000000e99a27225 */ /* 0x000fe200078e0006 */
[----:B------:R-:W-:Y:S01]  /*1f10*/  ISETP.GT.AND P2, PT, R0, 0x1, P3 ;  /* 0x000000010000780c */ /* 0x000fe20001f44270 */
[----:B------:R-:W-:Y:S02]  /*1f20*/  BSSY B1, `(.L_x_31) ;  /* 0x0000012000017945 */ /* 0x000fe40003800000 */
[----:B------:R-:W-:Y:S02]  /*1f30*/  IMAD.IADD R163, R167, 0x1, R163 ;  /* 0x00000001a7a37824 */ /* 0x000fe400078e02a3 */
[----:B------:R-:W-:-:S04]  /*1f40*/  IMAD.WIDE.U32 R162, R23, R12, R162 ;  /* 0x0000000c17a27225 */ /* 0x000fc800078e00a2 */
[----:B--2---:R-:W-:-:S04]  /*1f50*/  IMAD.U32 R158, R165, 0x10000, RZ ;  /* 0x00010000a59e7824 */ /* 0x004fc800078e00ff */
[----:B------:R-:W-:Y:S01]  /*1f60*/  FMUL R159, R158, R155 ;  /* 0x0000009b9e9f7220 */ /* 0x000fe20000400000 */
[----:B------:R-:W-:-:S03]  /*1f70*/  LEA R158, P0, R166, UR4, 0x1 ;  /* 0x00000004a69e7c11 */ /* 0x000fc6000f8008ff */
[----:B------:R-:W-:Y:S01]  /*1f80*/  FFMA R159, R88, R154, R159 ;  /* 0x0000009a589f7223 */ /* 0x000fe2000000009f */
[----:B------:R-:W-:-:S04]  /*1f90*/  IMAD.IADD R88, R13, 0x1, R163 ;  /* 0x000000010d587824 */ /* 0x000fc800078e02a3 */
[----:B------:R-:W-:Y:S02]  /*1fa0*/  F2FP.BF16.F32.PACK_AB R161, RZ, R159 ;  /* 0x0000009fffa1723e */ /* 0x000fe400000010ff */
[----:B------:R-:W-:Y:S02]  /*1fb0*/  LEA.HI.X R159, R166, UR5, R169, 0x1, P0 ;  /* 0x00000005a69f7c11 */ /* 0x000fe400080f0ca9 */
[----:B------:R-:W-:Y:S02]  /*1fc0*/  PRMT R163, R161, 0x7610, R163 ;  /* 0x00007610a1a37816 */ /* 0x000fe400000000a3 */
[----:B------:R-:W-:-:S03]  /*1fd0*/  LEA R160, P0, R162, R10, 0x1 ;  /* 0x0000000aa2a07211 */ /* 0x000fc600078008ff */
[----:B------:R0:W-:Y:S01]  /*1fe0*/  @P1 STG.E.U16 desc[UR36][R158.64], R163 ;  /* 0x000000a39e001986 */ /* 0x0001e2000c101524 */
[----:B------:R-:W-:Y:S01]  /*1ff0*/  LEA.HI.X R161, R162, R11, R88, 0x1, P0 ;  /* 0x0000000ba2a17211 */ /* 0x000fe200000f0c58 */
[C---:B------:R-:W-:Y:S01]  /*2000*/  IMAD.SHL.U32 R162, R14.reuse, 0x8, RZ ;  /* 0x000000080ea27824 */ /* 0x040fe200078e00ff */
[----:B0-----:R-:W-:Y:S01]  /*2010*/  SHF.L.U64.HI R163, R14, 0x3, R15 ;  /* 0x000000030ea37819 */ /* 0x001fe2000001020f */
[----:B------:R-:W-:Y:S06]  /*2020*/  @!P2 BRA `(.L_x_32) ;  /* 0x000000000004a947 */ /* 0x000fec0003800000 */
[----:B------:R0:W5:Y:S02]  /*2030*/  LDG.E.LTC128B.U16 R165, desc[UR36][R160.64+0x2] ;  /* 0x00000224a0a57981 */ /* 0x000164000c1e1520 */
.L_x_32:
[----:B------:R-:W-:Y:S05]  /*2040*/  BSYNC B1 ;  /* 0x0000000000017941 */ /* 0x000fea0003800000 */
.L_x_31:
[----:B-----5:R-:W-:Y:S01]  /*2050*/  IMAD.U32 R88, R165, 0x10000, RZ ;  /* 0x00010000a5587824 */ /* 0x020fe200078e00ff */
[----:B------:R-:W-:Y:S01]  /*2060*/  ISETP.GT.AND P0, PT, R3, 0x8, PT ;  /* 0x000000080300780c */ /* 0x000fe20003f04270 */
[----:B------:R-:W-:Y:S01]  /*2070*/  IMAD.WIDE.U32 R170, R153, R14, R162 ;  /* 0x0000000e99aa7225 */ /* 0x000fe200078e00a2 */
[----:B------:R-:W-:-:S03]  /*2080*/  PRMT R172, R165, 0x7610, R172 ;  /* 0x00007610a5ac7816 */ /* 0x000fc600000000ac */
[----:B------:R-:W-:Y:S01]  /*2090*/  FMUL R88, R88, R155 ;  /* 0x0000009b58587220 */ /* 0x000fe20000400000 */
[----:B------:R-:W-:Y:S01]  /*20a0*/  ISETP.GT.AND P1, PT, R0, RZ, P0 ;  /* 0x000000ff0000720c */ /* 0x000fe20000724270 */
[----:B------:R-:W-:Y:S01]  /*20b0*/  IMAD.IADD R169, R167, 0x1, R171 ;  /* 0x00000001a7a97824 */ /* 0x000fe200078e02ab */
[----:B------:R-:W-:Y:S01]  /*20c0*/  IADD3 R166, P4, R20, R170, RZ ;  /* 0x000000aa14a67210 */ /* 0x000fe20007f9e0ff */
[----:B------:R-:W-:-:S04]  /*20d0*/  FFMA R89, R89, R154, R88 ;  /* 0x0000009a59597223 */ /* 0x000fc80000000058 */
[----:B------:R-:W-:Y:S01]  /*20e0*/  IMAD.X R167, R169, 0x1, R157, P4 ;  /* 0x00000001a9a77824 */ /* 0x000fe200020e069d */
[----:B------:R-:W-:Y:S02]  /*20f0*/  F2FP.BF16.F32.PACK_AB R168, RZ, R89 ;  /* 0x00000059ffa8723e */ /* 0x000fe400000010ff */
[----:B------:R-:W-:Y:S02]  /*2100*/  LEA R88, P4, R166, R10, 0x1 ;  /* 0x0000000aa6587211 */ /* 0x000fe400078808ff */
[----:B------:R-:W-:Y:S02]  /*2110*/  PRMT R171, R168, 0x7610, R171 ;  /* 0x00007610a8ab7816 */ /* 0x000fe400000000ab */
[----:B------:R-:W-:-:S03]  /*2120*/  LEA.HI.X R89, R166, R11, R167, 0x1, P4 ;  /* 0x0000000ba6597211 */ /* 0x000fc600020f0ca7 */
[----:B------:R1:W-:Y:S04]  /*2130*/  @P2 STG.E.U16 desc[UR36][R158.64+0x2], R171 ;  /* 0x000002ab9e002986 */ /* 0x0003e8000c101524 */
[----:B------:R2:W3:Y:S01]  /*2140*/  @P1 LDG.E.LTC128B.U16 R172, desc[UR36][R88.64] ;  /* 0x0000002458ac1981 */ /* 0x0004e2000c1e1520 */
[----:B------:R-:W-:Y:S01]  /*2150*/  IMAD.SHL.U32 R165, R4, 0x10, RZ ;  /* 0x0000001004a57824 */ /* 0x000fe200078e00ff */
[----:B------:R-:W-:Y:S01]  /*2160*/  IADD3 R170, P2, R6, R170, RZ ;  /* 0x000000aa06aa7210 */ /* 0x000fe20007f5e0ff */
[----:B------:R-:W-:Y:S03]  /*2170*/  BSSY B1, `(.L_x_33) ;  /* 0x0000011000017945 */ /* 0x000fe60003800000 */
[----:B------:R-:W-:-:S02]  /*2180*/  IADD3 R168, P4, R165, R158, RZ ;  /* 0x0000009ea5a87210 */ /* 0x000fc40007f9e0ff */
[----:B-1----:R-:W-:Y:S02]  /*2190*/  IADD3.X R171, R7, R169, RZ, P2, !PT ;  /* 0x000000a907ab7210 */ /* 0x002fe400017fe4ff */
[----:B------:R-:W-:Y:S01]  /*21a0*/  ISETP.GT.AND P2, PT, R0, 0x1, P0 ;  /* 0x000000010000780c */ /* 0x000fe20000744270 */
[----:B------:R-:W-:-:S03]  /*21b0*/  IMAD.WIDE.U32 R170, R23, R12, R170 ;  /* 0x0000000c17aa7225 */ /* 0x000fc600078e00aa */
[----:B--2---:R-:W-:Y:S01]  /*21c0*/  LEA R88, P5, R170, R10, 0x1 ;  /* 0x0000000aaa587211 */ /* 0x004fe200078a08ff */
[----:B---3--:R-:W-:-:S04]  /*21d0*/  IMAD.U32 R166, R172, 0x10000, RZ ;  /* 0x00010000aca67824 */ /* 0x008fc800078e00ff */
[----:B------:R-:W-:Y:S01]  /*21e0*/  FMUL R167, R166, R155 ;  /* 0x0000009ba6a77220 */ /* 0x000fe20000400000 */
[----:B------:R-:W-:-:S03]  /*21f0*/  IMAD.IADD R166, R13, 0x1, R171 ;  /* 0x000000010da67824 */ /* 0x000fc600078e02ab */
[----:B------:R-:W-:Y:S01]  /*2200*/  FFMA R90, R90, R154, R167 ;  /* 0x0000009a5a5a7223 */ /* 0x000fe200000000a7 */
[----:B------:R-:W-:Y:S02]  /*2210*/  SHF.L.U64.HI R167, R4, 0x4, R5 ;  /* 0x0000000404a77819 */ /* 0x000fe40000010205 */
[----:B------:R-:W-:Y:S02]  /*2220*/  LEA.HI.X R89, R170, R11, R166, 0x1, P5 ;  /* 0x0000000baa597211 */ /* 0x000fe400028f0ca6 */
[----:B------:R-:W-:Y:S01]  /*2230*/  F2FP.BF16.F32.PACK_AB R90, RZ, R90 ;  /* 0x0000005aff5a723e */ /* 0x000fe200000010ff */
[----:B------:R-:W-:-:S05]  /*2240*/  IMAD.X R169, R167, 0x1, R159, P4 ;  /* 0x00000001a7a97824 */ /* 0x000fca00020e069f */
[----:B------:R1:W-:Y:S01]  /*2250*/  @P1 STG.E.U16 desc[UR36][R168.64], R90 ;  /* 0x0000005aa8001986 */ /* 0x0003e2000c101524 */
[----:B------:R-:W-:Y:S05]  /*2260*/  @!P2 BRA `(.L_x_34) ;  /* 0x000000000004a947 */ /* 0x000fea0003800000 */
[----:B------:R2:W5:Y:S02]  /*2270*/  LDG.E.LTC128B.U16 R172, desc[UR36][R88.64+0x2] ;  /* 0x0000022458ac7981 */ /* 0x000564000c1e1520 */
.L_x_34:
[----:B------:R-:W-:Y:S05]  /*2280*/  BSYNC B1 ;  /* 0x0000000000017941 */ /* 0x000fea0003800000 */
.L_x_33:
[----:B-1---5:R-:W-:Y:S01]  /*2290*/  IMAD.U32 R90, R172, 0x10000, RZ ;  /* 0x00010000ac5a7824 */ /* 0x022fe200078e00ff */
[----:B------:R-:W-:Y:S01]  /*22a0*/  ISETP.GT.AND P1, PT, R0, 0x8, P3 ;  /* 0x000000080000780c */ /* 0x000fe20001f24270 */
[----:B------:R-:W-:Y:S02]  /*22b0*/  BSSY B1, `(.L_x_35) ;  /* 0x000000a000017945 */ /* 0x000fe40003800000 */
[----:B------:R-:W-:-:S04]  /*22c0*/  FMUL R90, R90, R155 ;  /* 0x0000009b5a5a7220 */ /* 0x000fc80000400000 */
[----:B------:R-:W-:Y:S01]  /*22d0*/  FFMA R90, R91, R154, R90 ;  /* 0x0000009a5b5a7223 */ /* 0x000fe2000000005a */
[----:B------:R-:W-:-:S04]  /*22e0*/  @P2 IMAD.MOV.U32 R91, RZ, RZ, R169 ;  /* 0x000000ffff5b2224 */ /* 0x000fc800078e00a9 */
[----:B------:R-:W-:-:S04]  /*22f0*/  F2FP.BF16.F32.PACK_AB R90, RZ, R90 ;  /* 0x0000005aff5a723e */ /* 0x000fc800000010ff */
[----:B------:R-:W-:Y:S01]  /*2300*/  PRMT R166, R90, 0x7610, R166 ;  /* 0x000076105aa67816 */ /* 0x000fe200000000a6 */
[----:B------:R-:W-:-:S05]  /*2310*/  @P2 IMAD.MOV.U32 R90, RZ, RZ, R168 ;  /* 0x000000ffff5a2224 */ /* 0x000fca00078e00a8 */
[----:B------:R1:W-:Y:S01]  /*2320*/  @P2 STG.E.U16 desc[UR36][R90.64+0x2], R166 ;  /* 0x000002a65a002986 */ /* 0x0003e2000c101524 */
[----:B------:R-:W-:Y:S05]  /*2330*/  @!P1 BRA `(.L_x_36) ;  /* 0x0000000000049947 */ /* 0x000fea0003800000 */
[----:B------:R3:W5:Y:S02]  /*2340*/  LDG.E.LTC128B.U16 R172, desc[UR36][R160.64+0x10] ;  /* 0x00001024a0ac7981 */ /* 0x000764000c1e1520 */
.L_x_36:
[----:B------:R-:W-:Y:S05]  /*2350*/  BSYNC B1 ;  /* 0x0000000000017941 */ /* 0x000fea0003800000 */
.L_x_35:
[----:B-1---5:R-:W-:Y:S01]  /*2360*/  IMAD.U32 R90, R172, 0x10000, RZ ;  /* 0x00010000ac5a7824 */ /* 0x022fe200078e00ff */
[----:B------:R-:W-:Y:S01]  /*2370*/  ISETP.GT.AND P2, PT, R0, 0x9, P3 ;  /* 0x000000090000780c */ /* 0x000fe20001f44270 */
[----:B------:R-:W-:Y:S02]  /*2380*/  BSSY B1, `(.L_x_37) ;  /* 0x000000a000017945 */ /* 0x000fe40003800000 */
[----:B------:R-:W-:Y:S01]  /*2390*/  FMUL R91, R90, R155 ;  /* 0x0000009b5a5b7220 */ /* 0x000fe20000400000 */
[----:B------:R-:W-:-:S03]  /*23a0*/  @P1 IMAD.MOV.U32 R90, RZ, RZ, R158 ;  /* 0x000000ffff5a1224 */ /* 0x000fc600078e009e */
[----:B------:R-:W-:-:S05]  /*23b0*/  FFMA R91, R92, R154, R91 ;  /* 0x0000009a5c5b7223 */ /* 0x000fca000000005b */
[----:B------:R-:W-:-:S04]  /*23c0*/  F2FP.BF16.F32.PACK_AB R91, RZ, R91 ;  /* 0x0000005bff5b723e */ /* 0x000fc800000010ff */
[----:B------:R-:W-:Y:S01]  /*23d0*/  PRMT R92, R91, 0x7610, R92 ;  /* 0x000076105b5c7816 */ /* 0x000fe2000000005c */
[----:B------:R-:W-:-:S05]  /*23e0*/  @P1 IMAD.MOV.U32 R91, RZ, RZ, R159 ;  /* 0x000000ffff5b1224 */ /* 0x000fca00078e009f */
[----:B------:R1:W-:Y:S01]  /*23f0*/  @P1 STG.E.U16 desc[UR36][R90.64+0x10], R92 ;  /* 0x0000105c5a001986 */ /* 0x0003e2000c101524 */
[----:B------:R-:W-:Y:S05]  /*2400*/  @!P2 BRA `(.L_x_38) ;  /* 0x000000000004a947 */ /* 0x000fea0003800000 */
[----:B------:R4:W5:Y:S02]  /*2410*/  LDG.E.LTC128B.U16 R172, desc[UR36][R160.64+0x12] ;  /* 0x00001224a0ac7981 */ /* 0x000964000c1e1520 */
.L_x_38:
[----:B------:R-:W-:Y:S05]  /*2420*/  BSYNC B1 ;  /* 0x0000000000017941 */ /* 0x000fea0003800000 */
.L_x_37:
[----:B-1---5:R-:W-:Y:S01]  /*2430*/  IMAD.U32 R90, R172, 0x10000, RZ ;  /* 0x00010000ac5a7824 */ /* 0x022fe200078e00ff */
[----:B------:R-:W-:Y:S01]  /*2440*/  ISETP.GT.AND P1, PT, R0, 0x8, P0 ;  /* 0x000000080000780c */ /* 0x000fe20000724270 */
[----:B------:R-:W-:Y:S01]  /*2450*/  @P2 IMAD.MOV.U32 R91, RZ, RZ, R159 ;  /* 0x000000ffff5b2224 */ /* 0x000fe200078e009f */
[----:B------:R-:W-:Y:S01]  /*2460*/  BSSY B1, `(.L_x_39) ;  /* 0x0000009000017945 */ /* 0x000fe20003800000 */
[----:B------:R-:W-:-:S04]  /*2470*/  FMUL R90, R90, R155 ;  /* 0x0000009b5a5a7220 */ /* 0x000fc80000400000 */
[----:B------:R-:W-:-:S05]  /*2480*/  FFMA R90, R93, R154, R90 ;  /* 0x0000009a5d5a7223 */ /* 0x000fca000000005a */
[----:B------:R-:W-:-:S04]  /*2490*/  F2FP.BF16.F32.PACK_AB R90, RZ, R90 ;  /* 0x0000005aff5a723e */ /* 0x000fc800000010ff */
[----:B------:R-:W-:Y:S02]  /*24a0*/  PRMT R92, R90, 0x7610, R92 ;  /* 0x000076105a5c7816 */ /* 0x000fe4000000005c */
[----:B------:R-:W-:-:S05]  /*24b0*/  @P2 MOV R90, R158 ;  /* 0x0000009e005a2202 */ /* 0x000fca0000000f00 */
[----:B------:R1:W-:Y:S01]  /*24c0*/  @P2 STG.E.U16 desc[UR36][R90.64+0x12], R92 ;  /* 0x0000125c5a002986 */ /* 0x0003e2000c101524 */
[----:B------:R-:W-:Y:S05]  /*24d0*/  @!P1 BRA `(.L_x_40) ;  /* 0x0000000000049947 */ /* 0x000fea0003800000 */
[----:B------:R0:W5:Y:S02]  /*24e0*/  LDG.E.LTC128B.U16 R172, desc[UR36][R88.64+0x10] ;  /* 0x0000102458ac7981 */ /* 0x000164000c1e1520 */
.L_x_40:
[----:B------:R-:W-:Y:S05]  /*24f0*/  BSYNC B1 ;  /* 0x0000000000017941 */ /* 0x000fea0003800000 */
.L_x_39:
        /* <DEDUP_REMOVED lines=12> */
.L_x_42:
[----:B------:R-:W-:Y:S05]  /*25c0*/  BSYNC B1 ;  /* 0x0000000000017941 */ /* 0x000fea0003800000 */
.L_x_41:
[----:B-1---5:R-:W-:Y:S01]  /*25d0*/  IMAD.U32 R90, R172, 0x10000, RZ ;  /* 0x00010000ac5a7824 */ /* 0x022fe200078e00ff */
[----:B------:R-:W-:Y:S01]  /*25e0*/  ISETP.GT.AND P1, PT, R0, 0x10, P3 ;  /* 0x000000100000780c */ /* 0x000fe20001f24270 */
[----:B------:R-:W-:Y:S01]  /*25f0*/  @P2 IMAD.MOV.U32 R91, RZ, RZ, R169 ;  /* 0x000000ffff5b2224 */ /* 0x000fe200078e00a9 */
[----:B------:R-:W-:Y:S01]  /*2600*/  BSSY B1, `(.L_x_43) ;  /* 0x0000009000017945 */ /* 0x000fe20003800000 */
[----:B------:R-:W-:-:S04]  /*2610*/  FMUL R90, R90, R155 ;  /* 0x0000009b5a5a7220 */ /* 0x000fc80000400000 */
[----:B------:R-:W-:-:S05]  /*2620*/  FFMA R90, R95, R154, R90 ;  /* 0x0000009a5f5a7223 */ /* 0x000fca000000005a */
[----:B------:R-:W-:-:S04]  /*2630*/  F2FP.BF16.F32.PACK_AB R90, RZ, R90 ;  /* 0x0000005aff5a723e */ /* 0x000fc800000010ff */
[----:B------:R-:W-:Y:S01]  /*2640*/  PRMT R92, R90, 0x7610, R92 ;  /* 0x000076105a5c7816 */ /* 0x000fe2000000005c */
[----:B------:R-:W-:-:S05]  /*2650*/  @P2 IMAD.MOV.U32 R90, RZ, RZ, R168 ;  /* 0x000000ffff5a2224 */ /* 0x000fca00078e00a8 */
[----:B------:R1:W-:Y:S01]  /*2660*/  @P2 STG.E.U16 desc[UR36][R90.64+0x12], R92 ;  /* 0x0000125c5a002986 */ /* 0x0003e2000c101524 */
[----:B------:R-:W-:Y:S05]  /*2670*/  @!P1 BRA `(.L_x_44) ;  /* 0x0000000000049947 */ /* 0x000fea0003800000 */
[----:B------:R0:W5:Y:S02]  /*2680*/  LDG.E.LTC128B.U16 R172, desc[UR36][R160.64+0x20] ;  /* 0x00002024a0ac7981 */ /* 0x000164000c1e1520 */
.L_x_44:
[----:B------:R-:W-:Y:S05]  /*2690*/  BSYNC B1 ;  /* 0x0000000000017941 */ /* 0x000fea0003800000 */
.L_x_43:
        /* <DEDUP_REMOVED lines=12> */
.L_x_46:
[----:B------:R-:W-:Y:S05]  /*2760*/  BSYNC B1 ;  /* 0x0000000000017941 */ /* 0x000fea0003800000 */
.L_x_45:
[----:B-1---5:R-:W-:Y:S01]  /*2770*/  SHF.L.U32 R90, R172, 0x10, RZ ;  /* 0x00000010ac5a7819 */ /* 0x022fe200000006ff */
[----:B------:R-:W-:Y:S01]  /*2780*/  @P2 IMAD.MOV.U32 R91, RZ, RZ, R159 ;  /* 0x000000ffff5b2224 */ /* 0x000fe200078e009f */
[----:B------:R-:W-:Y:S01]  /*2790*/  ISETP.GT.AND P1, PT, R0, 0x10, P0 ;  /* 0x000000100000780c */ /* 0x000fe20000724270 */
[----:B------:R-:W-:Y:S02]  /*27a0*/  BSSY B1, `(.L_x_47) ;  /* 0x0000009000017945 */ /* 0x000fe40003800000 */
        /* <DEDUP_REMOVED lines=8> */
.L_x_48:
[----:B------:R-:W-:Y:S05]  /*2830*/  BSYNC B1 ;  /* 0x0000000000017941 */ /* 0x000fea0003800000 */
.L_x_47:
        /* <DEDUP_REMOVED lines=12> */
.L_x_50:
[----:B------:R-:W-:Y:S05]  /*2900*/  BSYNC B1 ;  /* 0x0000000000017941 */ /* 0x000fea0003800000 */
.L_x_49:
        /* <DEDUP_REMOVED lines=12> */
.L_x_52:
[----:B------:R-:W-:Y:S05]  /*29d0*/  BSYNC B1 ;  /* 0x0000000000017941 */ /* 0x000fea0003800000 */
.L_x_51:
[----:B-1---5:R-:W-:Y:S01]  /*29e0*/  IMAD.U32 R90, R172, 0x10000, RZ ;  /* 0x00010000ac5a7824 */ /* 0x022fe200078e00ff */
[----:B------:R-:W-:Y:S01]  /*29f0*/  ISETP.GT.AND P2, PT, R0, 0x19, P3 ;  /* 0x000000190000780c */ /* 0x000fe20001f44270 */
[----:B------:R-:W-:Y:S02]  /*2a00*/  BSSY B1, `(.L_x_53) ;  /* 0x000000a000017945 */ /* 0x000fe40003800000 */
[----:B------:R-:W-:Y:S01]  /*2a10*/  FMUL R91, R90, R155 ;  /* 0x0000009b5a5b7220 */ /* 0x000fe20000400000 */
[----:B------:R-:W-:-:S03]  /*2a20*/  @P1 IMAD.MOV.U32 R90, RZ, RZ, R158 ;  /* 0x000000ffff5a1224 */ /* 0x000fc600078e009e */
[----:B------:R-:W-:-:S05]  /*2a30*/  FFMA R91, R100, R154, R91 ;  /* 0x0000009a645b7223 */ /* 0x000fca000000005b */
[----:B------:R-:W-:-:S04]  /*2a40*/  F2FP.BF16.F32.PACK_AB R91, RZ, R91 ;  /* 0x0000005bff5b723e */ /* 0x000fc800000010ff */
[----:B------:R-:W-:Y:S02]  /*2a50*/  PRMT R92, R91, 0x7610, R92 ;  /* 0x000076105b5c7816 */ /* 0x000fe4000000005c */
[----:B------:R-:W-:-:S05]  /*2a60*/  @P1 MOV R91, R159 ;  /* 0x0000009f005b1202 */ /* 0x000fca0000000f00 */
[----:B------:R1:W-:Y:S01]  /*2a70*/  @P1 STG.E.U16 desc[UR36][R90.64+0x30], R92 ;  /* 0x0000305c5a001986 */ /* 0x0003e2000c101524 */
[----:B------:R-:W-:Y:S05]  /*2a80*/  @!P2 BRA `(.L_x_54) ;  /* 0x000000000004a947 */ /* 0x000fea0003800000 */
[----:B------:R0:W5:Y:S02]  /*2a90*/  LDG.E.LTC128B.U16 R172, desc[UR36][R160.64+0x32] ;  /* 0x00003224a0ac7981 */ /* 0x000164000c1e1520 */
.L_x_54:
[----:B------:R-:W-:Y:S05]  /*2aa0*/  BSYNC B1 ;  /* 0x0000000000017941 */ /* 0x000fea0003800000 */
.L_x_53:
        /* <DEDUP_REMOVED lines=12> */
.L_x_56:
[----:B------:R-:W-:Y:S05]  /*2b70*/  BSYNC B1 ;  /* 0x0000000000017941 */ /* 0x000fea0003800000 */
.L_x_55:
        /* <DEDUP_REMOVED lines=12> */
.L_x_58:
[----:B------:R-:W-:Y:S05]  /*2c40*/  BSYNC B1 ;  /* 0x0000000000017941 */ /* 0x000fea0003800000 */
.L_x_57:
        /* <DEDUP_REMOVED lines=12> */
.L_x_60:
[----:B------:R-:W-:Y:S05]  /*2d10*/  BSYNC B1 ;  /* 0x0000000000017941 */ /* 0x000fea0003800000 */
.L_x_59:
[----:B-1---5:R-:W-:Y:S01]  /*2d20*/  IMAD.U32 R90, R172, 0x10000, RZ ;  /* 0x00010000ac5a7824 */ /* 0x022fe200078e00ff */
[----:B------:R-:W-:Y:S01]  /*2d30*/  ISETP.GT.AND P2, PT, R0, 0x21, P3 ;  /* 0x000000210000780c */ /* 0x000fe20001f44270 */
[----:B------:R-:W-:Y:S02]  /*2d40*/  BSSY B1, `(.L_x_61) ;  /* 0x000000a000017945 */ /* 0x000fe40003800000 */
[----:B------:R-:W-:Y:S01]  /*2d50*/  FMUL R91, R90, R155 ;  /* 0x0000009b5a5b7220 */ /* 0x000fe20000400000 */
[----:B------:R-:W-:-:S03]  /*2d60*/  @P1 MOV R90, R158 ;  /* 0x0000009e005a1202 */ /* 0x000fc60000000f00 */
[----:B------:R-:W-:-:S05]  /*2d70*/  FFMA R91, R104, R154, R91 ;  /* 0x0000009a685b7223 */ /* 0x000fca000000005b */
[----:B------:R-:W-:-:S04]  /*2d80*/  F2FP.BF16.F32.PACK_AB R91, RZ, R91 ;  /* 0x0000005bff5b723e */ /* 0x000fc800000010ff */
[----:B------:R-:W-:Y:S01]  /*2d90*/  PRMT R92, R91, 0x7610, R92 ;  /* 0x000076105b5c7816 */ /* 0x000fe2000000005c */
[----:B------:R-:W-:-:S05]  /*2da0*/  @P1 IMAD.MOV.U32 R91, RZ, RZ, R159 ;  /* 0x000000ffff5b1224 */ /* 0x000fca00078e009f */
[----:B------:R1:W-:Y:S01]  /*2db0*/  @P1 STG.E.U16 desc[UR36][R90.64+0x40], R92 ;  /* 0x0000405c5a001986 */ /* 0x0003e2000c101524 */
[----:B------:R-:W-:Y:S05]  /*2dc0*/  @!P2 BRA `(.L_x_62) ;  /* 0x000000000004a947 */ /* 0x000fea0003800000 */
[----:B------:R0:W5:Y:S02]  /*2dd0*/  LDG.E.LTC128B.U16 R172, desc[UR36][R160.64+0x42] ;  /* 0x00004224a0ac7981 */ /* 0x000164000c1e1520 */
.L_x_62:
[----:B------:R-:W-:Y:S05]  /*2de0*/  BSYNC B1 ;  /* 0x0000000000017941 */ /* 0x000fea0003800000 */
.L_x_61:
        /* <DEDUP_REMOVED lines=12> */
.L_x_64:
[----:B------:R-:W-:Y:S05]  /*2eb0*/  BSYNC B1 ;  /* 0x0000000000017941 */ /* 0x000fea0003800000 */
.L_x_63:
        /* <DEDUP_REMOVED lines=12> */
.L_x_66:
[----:B------:R-:W-:Y:S05]  /*2f80*/  BSYNC B1 ;  /* 0x0000000000017941 */ /* 0x000fea0003800000 */
.L_x_65:
        /* <DEDUP_REMOVED lines=12> */
.L_x_68:
[----:B------:R-:W-:Y:S05]  /*3050*/  BSYNC B1 ;  /* 0x0000000000017941 */ /* 0x000fea0003800000 */
.L_x_67:
[----:B-1---5:R-:W-:Y:S01]  /*3060*/  SHF.L.U32 R90, R172, 0x10, RZ ;  /* 0x00000010ac5a7819 */ /* 0x022fe200000006ff */
[----:B------:R-:W-:Y:S01]  /*3070*/  BSSY B1, `(.L_x_69) ;  /* 0x000000b000017945 */ /* 0x000fe20003800000 */
[----:B------:R-:W-:-:S03]  /*3080*/  ISETP.GT.AND P2, PT, R0, 0x29, P3 ;  /* 0x000000290000780c */ /* 0x000fc60001f44270 */
        /* <DEDUP_REMOVED lines=9> */
.L_x_70:
[----:B------:R-:W-:Y:S05]  /*3120*/  BSYNC B1 ;  /* 0x0000000000017941 */ /* 0x000fea0003800000 */
.L_x_69:
        /* <DEDUP_REMOVED lines=12> */
.L_x_72:
[----:B------:R-:W-:Y:S05]  /*31f0*/  BSYNC B1 ;  /* 0x0000000000017941 */ /* 0x000fea0003800000 */
.L_x_71:
        /* <DEDUP_REMOVED lines=12> */
.L_x_74:
[----:B------:R-:W-:Y:S05]  /*32c0*/  BSYNC B1 ;  /* 0x0000000000017941 */ /* 0x000fea0003800000 */
.L_x_73:
[----:B-1---5:R-:W-:Y:S01]  /*32d0*/  IMAD.U32 R90, R172, 0x10000, RZ ;  /* 0x00010000ac5a7824 */ /* 0x022fe200078e00ff */
[----:B------:R-:W-:Y:S01]  /*32e0*/  @P2 MOV R91, R169 ;  /* 0x000000a9005b2202 */ /* 0x000fe20000000f00 */
[----:B------:R-:W-:Y:S01]  /*32f0*/  BSSY B1, `(.L_x_75) ;  /* 0x000000a000017945 */ /* 0x000fe20003800000 */
[----:B------:R-:W-:Y:S01]  /*3300*/  ISETP.GT.AND P1, PT, R0, 0x30, P3 ;  /* 0x000000300000780c */ /* 0x000fe20001f24270 */
        /* <DEDUP_REMOVED lines=8> */
.L_x_76:
[----:B------:R-:W-:Y:S05]  /*3390*/  BSYNC B1 ;  /* 0x0000000000017941 */ /* 0x000fea0003800000 */
.L_x_75:
        /* <DEDUP_REMOVED lines=12> */
.L_x_78:
[----:B------:R-:W-:Y:S05]  /*3460*/  BSYNC B1 ;  /* 0x0000000000017941 */ /* 0x000fea0003800000 */
.L_x_77:
        /* <DEDUP_REMOVED lines=12> */
.L_x_80:
[----:B------:R-:W-:Y:S05]  /*3530*/  BSYNC B1 ;  /* 0x0000000000017941 */ /* 0x000fea0003800000 */
.L_x_79:
        /* <DEDUP_REMOVED lines=12> */
.L_x_82:
[----:B------:R-:W-:Y:S05]  /*3600*/  BSYNC B1 ;  /* 0x0000000000017941 */ /* 0x000fea0003800000 */
.L_x_81:
        /* <DEDUP_REMOVED lines=12> */
.L_x_84:
[----:B------:R-:W-:Y:S05]  /*36d0*/  BSYNC B1 ;  /* 0x0000000000017941 */ /* 0x000fea0003800000 */
.L_x_83:
        /* <DEDUP_REMOVED lines=12> */
.L_x_86:
[----:B------:R-:W-:Y:S05]  /*37a0*/  BSYNC B1 ;  /* 0x0000000000017941 */ /* 0x000fea0003800000 */
.L_x_85:
        /* <DEDUP_REMOVED lines=12> */
.L_x_88:
[----:B------:R-:W-:Y:S05]  /*3870*/  BSYNC B1 ;  /* 0x0000000000017941 */ /* 0x000fea0003800000 */
.L_x_87:
        /* <DEDUP_REMOVED lines=12> */
.L_x_90:
[----:B------:R-:W-:Y:S05]  /*3940*/  BSYNC B1 ;  /* 0x0000000000017941 */ /* 0x000fea0003800000 */
.L_x_89:
        /* <DEDUP_REMOVED lines=12> */
.L_x_92:
[----:B------:R-:W-:Y:S05]  /*3a10*/  BSYNC B1 ;  /* 0x0000000000017941 */ /* 0x000fea0003800000 */
.L_x_91:
        /* <DEDUP_REMOVED lines=12> */
.L_x_94:
[----:B------:R-:W-:Y:S05]  /*3ae0*/  BSYNC B1 ;  /* 0x0000000000017941 */ /* 0x000fea0003800000 */
.L_x_93:
        /* <DEDUP_REMOVED lines=12> */
.L_x_96:
[----:B------:R-:W-:Y:S05]  /*3bb0*/  BSYNC B1 ;  /* 0x0000000000017941 */ /* 0x000fea0003800000 */
.L_x_95:
        /* <DEDUP_REMOVED lines=12> */
.L_x_98:
[----:B------:R-:W-:Y:S05]  /*3c80*/  BSYNC B1 ;  /* 0x0000000000017941 */ /* 0x000fea0003800000 */
.L_x_97:
        /* <DEDUP_REMOVED lines=12> */
.L_x_100:
[----:B------:R-:W-:Y:S05]  /*3d50*/  BSYNC B1 ;  /* 0x0000000000017941 */ /* 0x000fea0003800000 */
.L_x_99:
        /* <DEDUP_REMOVED lines=12> */
.L_x_102:
[----:B------:R-:W-:Y:S05]  /*3e20*/  BSYNC B1 ;  /* 0x0000000000017941 */ /* 0x000fea0003800000 */
.L_x_101:
        /* <DEDUP_REMOVED lines=12> */
.L_x_104:
[----:B------:R-:W-:Y:S05]  /*3ef0*/  BSYNC B1 ;  /* 0x0000000000017941 */ /* 0x000fea0003800000 */
.L_x_103:
        /* <DEDUP_REMOVED lines=12> */
.L_x_106:
[----:B------:R-:W-:Y:S05]  /*3fc0*/  BSYNC B1 ;  /* 0x0000000000017941 */ /* 0x000fea0003800000 */
.L_x_105:
        /* <DEDUP_REMOVED lines=12> */
.L_x_108:
[----:B------:R-:W-:Y:S05]  /*4090*/  BSYNC B1 ;  /* 0x0000000000017941 */ /* 0x000fea0003800000 */
.L_x_107:
        /* <DEDUP_REMOVED lines=12> */
.L_x_110:
[----:B------:R-:W-:Y:S05]  /*4160*/  BSYNC B1 ;  /* 0x0000000000017941 */ /* 0x000fea0003800000 */
.L_x_109:
        /* <DEDUP_REMOVED lines=12> */
.L_x_112:
[----:B------:R-:W-:Y:S05]  /*4230*/  BSYNC B1 ;  /* 0x0000000000017941 */ /* 0x000fea0003800000 */
.L_x_111:
        /* <DEDUP_REMOVED lines=12> */
.L_x_114:
[----:B------:R-:W-:Y:S05]  /*4300*/  BSYNC B1 ;  /* 0x0000000000017941 */ /* 0x000fea0003800000 */
.L_x_113:
        /* <DEDUP_REMOVED lines=12> */
.L_x_116:
[----:B------:R-:W-:Y:S05]  /*43d0*/  BSYNC B1 ;  /* 0x0000000000017941 */ /* 0x000fea0003800000 */
.L_x_115:
        /* <DEDUP_REMOVED lines=12> */
.L_x_118:
[----:B------:R-:W-:Y:S05]  /*44a0*/  BSYNC B1 ;  /* 0x0000000000017941 */ /* 0x000fea0003800000 */
.L_x_117:
        /* <DEDUP_REMOVED lines=12> */
.L_x_120:
[----:B------:R-:W-:Y:S05]  /*4570*/  BSYNC B1 ;  /* 0x0000000000017941 */ /* 0x000fea0003800000 */
.L_x_119:
        /* <DEDUP_REMOVED lines=12> */
.L_x_122:
[----:B------:R-:W-:Y:S05]  /*4640*/  BSYNC B1 ;  /* 0x0000000000017941 */ /* 0x000fea0003800000 */
.L_x_121:
        /* <DEDUP_REMOVED lines=12> */
.L_x_124:
[----:B------:R-:W-:Y:S05]  /*4710*/  BSYNC B1 ;  /* 0x0000000000017941 */ /* 0x000fea0003800000 */
.L_x_123:
        /* <DEDUP_REMOVED lines=12> */
.L_x_126:
[----:B------:R-:W-:Y:S05]  /*47e0*/  BSYNC B1 ;  /* 0x0000000000017941 */ /* 0x000fea0003800000 */
.L_x_125:
        /* <DEDUP_REMOVED lines=12> */
.L_x_128:
[----:B------:R-:W-:Y:S05]  /*48b0*/  BSYNC B1 ;  /* 0x0000000000017941 */ /* 0x000fea0003800000 */
.L_x_127:
        /* <DEDUP_REMOVED lines=12> */
.L_x_130:
[----:B------:R-:W-:Y:S05]  /*4980*/  BSYNC B1 ;  /* 0x0000000000017941 */ /* 0x000fea0003800000 */
.L_x_129:
        /* <DEDUP_REMOVED lines=12> */
.L_x_132:
[----:B------:R-:W-:Y:S05]  /*4a50*/  BSYNC B1 ;  /* 0x0000000000017941 */ /* 0x000fea0003800000 */
.L_x_131:
        /* <DEDUP_REMOVED lines=12> */
.L_x_134:
[----:B------:R-:W-:Y:S05]  /*4b20*/  BSYNC B1 ;  /* 0x0000000000017941 */ /* 0x000fea0003800000 */
.L_x_133:
        /* <DEDUP_REMOVED lines=12> */
.L_x_136:
[----:B------:R-:W-:Y:S05]  /*4bf0*/  BSYNC B1 ;  /* 0x0000000000017941 */ /* 0x000fea0003800000 */
.L_x_135:
        /* <DEDUP_REMOVED lines=12> */
.L_x_138:
[----:B------:R-:W-:Y:S05]  /*4cc0*/  BSYNC B1 ;  /* 0x0000000000017941 */ /* 0x000fea0003800000 */
.L_x_137:
        /* <DEDUP_REMOVED lines=12> */
.L_x_140:
[----:B------:R-:W-:Y:S05]  /*4d90*/  BSYNC B1 ;  /* 0x0000000000017941 */ /* 0x000fea0003800000 */
.L_x_139:
        /* <DEDUP_REMOVED lines=12> */
.L_x_142:
[----:B------:R-:W-:Y:S05]  /*4e60*/  BSYNC B1 ;  /* 0x0000000000017941 */ /* 0x000fea0003800000 */
.L_x_141:
        /* <DEDUP_REMOVED lines=12> */
.L_x_144:
[----:B------:R-:W-:Y:S05]  /*4f30*/  BSYNC B1 ;  /* 0x0000000000017941 */ /* 0x000fea0003800000 */
.L_x_143:
        /* <DEDUP_REMOVED lines=12> */
.L_x_146:
[----:B------:R-:W-:Y:S05]  /*5000*/  BSYNC B1 ;  /* 0x0000000000017941 */ /* 0x000fea0003800000 */
.L_x_145:
        /* <DEDUP_REMOVED lines=12> */
.L_x_148:
[----:B------:R-:W-:Y:S05]  /*50d0*/  BSYNC B1 ;  /* 0x0000000000017941 */ /* 0x000fea0003800000 */
.L_x_147:
        /* <DEDUP_REMOVED lines=12> */
.L_x_150:
[----:B------:R-:W-:Y:S05]  /*51a0*/  BSYNC B1 ;  /* 0x0000000000017941 */ /* 0x000fea0003800000 */
.L_x_149:
        /* <DEDUP_REMOVED lines=12> */
.L_x_152:
[----:B------:R-:W-:Y:S05]  /*5270*/  BSYNC B1 ;  /* 0x0000000000017941 */ /* 0x000fea0003800000 */
.L_x_151:
[----:B-----5:R-:W-:Y:S01]  /*5280*/  IMAD.U32 R8, R172, 0x10000, RZ ;  /* 0x00010000ac087824 */ /* 0x020fe200078e00ff */
[----:B------:R-:W-:Y:S01]  /*5290*/  ISETP.GT.AND P1, PT, R0, 0x79, P0 ;  /* 0x000000790000780c */ /* 0x000fe20000724270 */
[----:B------:R-:W-:Y:S01]  /*52a0*/  BSSY B1, `(.L_x_153) ;  /* 0x000000c000017945 */ /* 0x000fe20003800000 */
[----:B------:R-:W-:Y:S01]  /*52b0*/  IADD3 R153, P0, R153, 0x80, RZ ;  /* 0x0000008099997810 */ /* 0x000fe20007f1e0ff */
[----:B-1----:R-:W-:Y:S01]  /*52c0*/  FMUL R91, R8, R155 ;  /* 0x0000009b085b7220 */ /* 0x002fe20000400000 */
[----:B------:R-:W-:-:S03]  /*52d0*/  @P2 IMAD.MOV.U32 R8, RZ, RZ, R168 ;  /* 0x000000ffff082224 */ /* 0x000fc600078e00a8 */
[----:B------:R-:W-:-:S05]  /*52e0*/  FFMA R91, R150, R154, R91 ;  /* 0x0000009a965b7223 */ /* 0x000fca000000005b */
[----:B------:R-:W-:-:S04]  /*52f0*/  F2FP.BF16.F32.PACK_AB R91, RZ, R91 ;  /* 0x0000005bff5b723e */ /* 0x000fc800000010ff */
[----:B------:R-:W-:Y:S01]  /*5300*/  PRMT R90, R91, 0x7610, R90 ;  /* 0x000076105b5a7816 */ /* 0x000fe2000000005a */
[----:B------:R-:W-:Y:S02]  /*5310*/  IMAD.X R91, RZ, RZ, R9, P0 ;  /* 0x000000ffff5b7224 */ /* 0x000fe400000e0609 */
[----:B------:R-:W-:-:S05]  /*5320*/  @P2 IMAD.MOV.U32 R9, RZ, RZ, R169 ;  /* 0x000000ffff092224 */ /* 0x000fca00078e00a9 */
[----:B------:R1:W-:Y:S01]  /*5330*/  @P2 STG.E.U16 desc[UR36][R8.64+0xf0], R90 ;  /* 0x0000f05a08002986 */ /* 0x0003e2000c101524 */
[----:B------:R-:W-:Y:S05]  /*5340*/  @!P1 BRA `(.L_x_154) ;  /* 0x0000000000049947 */ /* 0x000fea0003800000 */
[----:B------:R0:W5:Y:S02]  /*5350*/  LDG.E.LTC128B.U16 R172, desc[UR36][R88.64+0xf2] ;  /* 0x0000f22458ac7981 */ /* 0x000164000c1e1520 */
.L_x_154:
[----:B------:R-:W-:Y:S05]  /*5360*/  BSYNC B1 ;  /* 0x0000000000017941 */ /* 0x000fea0003800000 */
.L_x_153:
[----:B-1---5:R-:W-:Y:S01]  /*5370*/  IMAD.U32 R8, R172, 0x10000, RZ ;  /* 0x00010000ac087824 */ /* 0x022fe200078e00ff */
[----:B------:R-:W-:Y:S01]  /*5380*/  ISETP.GT.AND P0, PT, R3, 0x80, PT ;  /* 0x000000800300780c */ /* 0x000fe20003f04270 */
[-C--:B------:R-:W-:Y:S02]  /*5390*/  IMAD R90, R91, R14.reuse, RZ ;  /* 0x0000000e5b5a7224 */ /* 0x080fe400078e02ff */
[----:B0-2---:R-:W-:Y:S01]  /*53a0*/  FMUL R88, R8, R155 ;  /* 0x0000009b08587220 */ /* 0x005fe20000400000 */
[----:B------:R-:W-:Y:S01]  /*53b0*/  IMAD.WIDE.U32 R8, R153, R14, R156 ;  /* 0x0000000e99087225 */ /* 0x000fe200078e009c */
[----:B------:R-:W-:-:S03]  /*53c0*/  ISETP.GT.AND P3, PT, R0, RZ, P0 ;  /* 0x000000ff0000720c */ /* 0x000fc60000764270 */
[----:B------:R-:W-:Y:S01]  /*53d0*/  FFMA R151, R151, R154, R88 ;  /* 0x0000009a97977223 */ /* 0x000fe20000000058 */
[----:B------:R-:W-:Y:S01]  /*53e0*/  IMAD R97, R153, R15, R90 ;  /* 0x0000000f99617224 */ /* 0x000fe200078e025a */
[----:B------:R-:W-:-:S03]  /*53f0*/  LEA R88, P2, R8, R10, 0x1 ;  /* 0x0000000a08587211 */ /* 0x000fc600078408ff */
[----:B------:R-:W-:Y:S01]  /*5400*/  IMAD.IADD R9, R9, 0x1, R97 ;  /* 0x0000000109097824 */ /* 0x000fe200078e0261 */
[----:B------:R-:W-:-:S04]  /*5410*/  F2FP.BF16.F32.PACK_AB R151, RZ, R151 ;  /* 0x00000097ff97723e */ /* 0x000fc800000010ff */
[----:B------:R-:W-:Y:S01]  /*5420*/  LEA.HI.X R89, R8, R11, R9, 0x1, P2 ;  /* 0x0000000b08597211 */ /* 0x000fe200010f0c09 */
[----:B------:R0:W-:Y:S04]  /*5430*/  @P1 STG.E.U16 desc[UR36][R168.64+0xf2], R151 ;  /* 0x0000f297a8001986 */ /* 0x0001e8000c101524 */
[----:B------:R-:W2:Y:S01]  /*5440*/  @P3 LDG.E.LTC128B.U16 R172, desc[UR36][R88.64] ;  /* 0x0000002458ac3981 */ /* 0x000ea2000c1e1520 */
[----:B------:R-:W-:Y:S01]  /*5450*/  IMAD.WIDE.U32 R8, R153, R14, R6 ;  /* 0x0000000e99087225 */ /* 0x000fe200078e0006 */
[----:B------:R-:W-:Y:S01]  /*5460*/  SHF.L.U64.HI R95, R4, 0x8, R5 ;  /* 0x00000008045f7819 */ /* 0x000fe20000010205 */
[----:B------:R-:W-:Y:S01]  /*5470*/  BSSY B1, `(.L_x_155) ;  /* 0x0000011000017945 */ /* 0x000fe20003800000 */
[----:B------:R-:W-:Y:S01]  /*5480*/  ISETP.GT.AND P2, PT, R0, 0x1, P0 ;  /* 0x000000010000780c */ /* 0x000fe20000744270 */
[----:B------:R-:W-:-:S02]  /*5490*/  IMAD.IADD R9, R97, 0x1, R9 ;  /* 0x0000000161097824 */ /* 0x000fc400078e0209 */
[----:B------:R-:W-:Y:S01]  /*54a0*/  IMAD.SHL.U32 R93, R4, 0x100, RZ ;  /* 0x00000100045d7824 */ /* 0x000fe200078e00ff */
[----:B--2---:R-:W-:-:S05]  /*54b0*/  SHF.L.U32 R90, R172, 0x10, RZ ;  /* 0x00000010ac5a7819 */ /* 0x004fca00000006ff */
[----:B------:R-:W-:Y:S01]  /*54c0*/  FMUL R15, R90, R155 ;  /* 0x0000009b5a0f7220 */ /* 0x000fe20000400000 */
[----:B------:R-:W-:Y:S01]  /*54d0*/  IMAD.WIDE.U32 R90, R23, R12, R8 ;  /* 0x0000000c175a7225 */ /* 0x000fe200078e0008 */
[----:B------:R-:W-:-:S03]  /*54e0*/  IADD3 R8, P1, R93, R158, RZ ;  /* 0x0000009e5d087210 */ /* 0x000fc60007f3e0ff */
[----:B------:R-:W-:Y:S01]  /*54f0*/  FFMA R15, R24, R154, R15 ;  /* 0x0000009a180f7223 */ /* 0x000fe2000000000f */
[----:B------:R-:W-:Y:S01]  /*5500*/  IMAD.IADD R5, R13, 0x1, R91 ;  /* 0x000000010d057824 */ /* 0x000fe200078e025b */
[C---:B------:R-:W-:Y:S01]  /*5510*/  LEA R4, P4, R90.reuse, R10, 0x1 ;  /* 0x0000000a5a047211 */ /* 0x040fe200078808ff */
[----:B------:R-:W-:Y:S02]  /*5520*/  IMAD.X R9, R95, 0x1, R159, P1 ;  /* 0x000000015f097824 */ /* 0x000fe400008e069f */
[----:B------:R-:W-:Y:S02]  /*5530*/  F2FP.BF16.F32.PACK_AB R15, RZ, R15 ;  /* 0x0000000fff0f723e */ /* 0x000fe400000010ff */
[----:B------:R-:W-:-:S03]  /*5540*/  LEA.HI.X R5, R90, R11, R5, 0x1, P4 ;  /* 0x0000000b5a057211 */ /* 0x000fc600020f0c05 */
[----:B------:R0:W-:Y:S01]  /*5550*/  @P3 STG.E.U16 desc[UR36][R8.64], R15 ;  /* 0x0000000f08003986 */ /* 0x0001e2000c101524 */
[----:B------:R-:W-:Y:S05]  /*5560*/  @!P2 BRA `(.L_x_156) ;  /* 0x000000000004a947 */ /* 0x000fea0003800000 */
[----:B------:R1:W5:Y:S02]  /*5570*/  LDG.E.LTC128B.U16 R172, desc[UR36][R4.64+0x2] ;  /* 0x0000022404ac7981 */ /* 0x000364000c1e1520 */
.L_x_156:
[----:B------:R-:W-:Y:S05]  /*5580*/  BSYNC B1 ;  /* 0x0000000000017941 */ /* 0x000fea0003800000 */
.L_x_155:
[----:B-----5:R-:W-:Y:S01]  /*5590*/  IMAD.U32 R24, R172, 0x10000, RZ ;  /* 0x00010000ac187824 */ /* 0x020fe200078e00ff */
[----:B------:R-:W-:Y:S01]  /*55a0*/  ISETP.GT.AND P1, PT, R3, 0x88, PT ;  /* 0x000000880300780c */ /* 0x000fe20003f24270 */
[----:B0-----:R-:W-:Y:S01]  /*55b0*/  IMAD.WIDE.U32 R14, R153, R14, R162 ;  /* 0x0000000e990e7225 */ /* 0x001fe200078e00a2 */
[----:B------:R-:W-:Y:S03]  /*55c0*/  BSSY B1, `(.L_x_157) ;  /* 0x000000e000017945 */ /* 0x000fe60003800000 */
[----:B------:R-:W-:Y:S01]  /*55d0*/  FMUL R24, R24, R155 ;  /* 0x0000009b18187220 */ /* 0x000fe20000400000 */
[----:B------:R-:W-:Y:S01]  /*55e0*/  ISETP.GT.AND P3, PT, R0, RZ, P1 ;  /* 0x000000ff0000720c */ /* 0x000fe20000f64270 */
[----:B------:R-:W-:Y:S01]  /*55f0*/  IMAD.IADD R97, R97, 0x1, R15 ;  /* 0x0000000161617824 */ /* 0x000fe200078e020f */
[----:B------:R-:W-:Y:S01]  /*5600*/  IADD3 R21, P5, R20, R14, RZ ;  /* 0x0000000e14157210 */ /* 0x000fe20007fbe0ff */
[----:B------:R-:W-:Y:S01]  /*5610*/  FFMA R24, R25, R154, R24 ;  /* 0x0000009a19187223 */ /* 0x000fe20000000018 */
[----:B------:R-:W-:-:S03]  /*5620*/  IADD3 R20, P4, R6, R14, RZ ;  /* 0x0000000e06147210 */ /* 0x000fc60007f9e0ff */
[----:B------:R-:W-:Y:S01]  /*5630*/  IMAD.X R156, R97, 0x1, R157, P5 ;  /* 0x00000001619c7824 */ /* 0x000fe200028e069d */
[----:B------:R-:W-:Y:S02]  /*5640*/  F2FP.BF16.F32.PACK_AB R24, RZ, R24 ;  /* 0x00000018ff18723e */ /* 0x000fe400000010ff */
[----:B------:R-:W-:-:S03]  /*5650*/  LEA R14, P5, R21, R10, 0x1 ;  /* 0x0000000a150e7211 */ /* 0x000fc600078a08ff */
[----:B------:R0:W-:Y:S01]  /*5660*/  @P2 STG.E.U16 desc[UR36][R8.64+0x2], R24 ;  /* 0x0000021808002986 */ /* 0x0001e2000c101524 */
[----:B------:R-:W-:Y:S01]  /*5670*/  LEA.HI.X R15, R21, R11, R156, 0x1, P5 ;  /* 0x0000000b150f7211 */ /* 0x000fe200028f0c9c */
[----:B------:R-:W-:Y:S08]  /*5680*/  @!P3 BRA `(.L_x_158) ;  /* 0x000000000004b947 */ /* 0x000ff00003800000 */
[----:B------:R2:W5:Y:S02]  /*5690*/  LDG.E.LTC128B.U16 R172, desc[UR36][R14.64] ;  /* 0x000000240eac7981 */ /* 0x000564000c1e1520 */
.L_x_158:
[----:B------:R-:W-:Y:S05]  /*56a0*/  BSYNC B1 ;  /* 0x0000000000017941 */ /* 0x000fea0003800000 */
.L_x_157:
[----:B-----5:R-:W-:Y:S01]  /*56b0*/  IMAD.U32 R6, R172, 0x10000, RZ ;  /* 0x00010000ac067824 */ /* 0x020fe200078e00ff */
[----:B------:R-:W-:Y:S01]  /*56c0*/  ISETP.GT.AND P2, PT, R0, 0x1, P1 ;  /* 0x000000010000780c */ /* 0x000fe20000f44270 */
[----:B------:R-:W-:Y:S01]  /*56d0*/  IMAD.X R21, R7, 0x1, R97, P4 ;  /* 0x0000000107157824 */ /* 0x000fe200020e0661 */
[----:B------:R-:W-:Y:S01]  /*56e0*/  BSSY B1, `(.L_x_159) ;  /* 0x000000d000017945 */ /* 0x000fe20003800000 */
[----:B------:R-:W-:Y:S01]  /*56f0*/  FMUL R3, R6, R155 ;  /* 0x0000009b06037220 */ /* 0x000fe20000400000 */
[----:B------:R-:W-:Y:S01]  /*5700*/  IADD3 R6, P4, R8, R165, RZ ;  /* 0x000000a508067210 */ /* 0x000fe20007f9e0ff */
[----:B--2---:R-:W-:-:S04]  /*5710*/  IMAD.WIDE.U32 R14, R23, R12, R20 ;  /* 0x0000000c170e7225 */ /* 0x004fc800078e0014 */
[----:B------:R-:W-:Y:S01]  /*5720*/  FFMA R3, R26, R154, R3 ;  /* 0x0000009a1a037223 */ /* 0x000fe20000000003 */
[----:B------:R-:W-:Y:S01]  /*5730*/  IADD3.X R7, R9, R167, RZ, P4, !PT ;  /* 0x000000a709077210 */ /* 0x000fe200027fe4ff */
[----:B------:R-:W-:Y:S01]  /*5740*/  IMAD.IADD R13, R13, 0x1, R15 ;  /* 0x000000010d0d7824 */ /* 0x000fe200078e020f */
[C---:B------:R-:W-:Y:S02]  /*5750*/  LEA R10, P5, R14.reuse, R10, 0x1 ;  /* 0x0000000a0e0a7211 */ /* 0x040fe400078a08ff */
[----:B------:R-:W-:Y:S02]  /*5760*/  F2FP.BF16.F32.PACK_AB R3, RZ, R3 ;  /* 0x00000003ff03723e */ /* 0x000fe400000010ff */
[----:B------:R-:W-:-:S03]  /*5770*/  LEA.HI.X R11, R14, R11, R13, 0x1, P5 ;  /* 0x0000000b0e0b7211 */ /* 0x000fc600028f0c0d */
[----:B------:R2:W-:Y:S01]  /*5780*/  @P3 STG.E.U16 desc[UR36][R6.64], R3 ;  /* 0x0000000306003986 */ /* 0x0005e2000c101524 */
[----:B------:R-:W-:Y:S05]  /*5790*/  @!P2 BRA `(.L_x_160) ;  /* 0x000000000004a947 */ /* 0x000fea0003800000 */
[----:B------:R0:W5:Y:S02]  /*57a0*/  LDG.E.LTC128B.U16 R172, desc[UR36][R10.64+0x2] ;  /* 0x000002240aac7981 */ /* 0x000164000c1e1520 */
.L_x_160:
[----:B------:R-:W-:Y:S05]  /*57b0*/  BSYNC B1 ;  /* 0x0000000000017941 */ /* 0x000fea0003800000 */
.L_x_159:
[----:B-----5:R-:W-:Y:S01]  /*57c0*/  IMAD.U32 R12, R172, 0x10000, RZ ;  /* 0x00010000ac0c7824 */ /* 0x020fe200078e00ff */
[----:B------:R-:W-:Y:S01]  /*57d0*/  ISETP.GT.AND P3, PT, R0, 0x8, P0 ;  /* 0x000000080000780c */ /* 0x000fe20000764270 */
[----:B------:R-:W-:Y:S02]  /*57e0*/  BSSY B1, `(.L_x_161) ;  /* 0x0000007000017945 */ /* 0x000fe40003800000 */
[----:B------:R-:W-:-:S04]  /*57f0*/  FMUL R12, R12, R155 ;  /* 0x0000009b0c0c7220 */ /* 0x000fc80000400000 */
[----:B------:R-:W-:-:S05]  /*5800*/  FFMA R12, R27, R154, R12 ;  /* 0x0000009a1b0c7223 */ /* 0x000fca000000000c */
[----:B------:R-:W-:-:S05]  /*5810*/  F2FP.BF16.F32.PACK_AB R12, RZ, R12 ;  /* 0x0000000cff0c723e */ /* 0x000fca00000010ff */
[----:B------:R0:W-:Y:S01]  /*5820*/  @P2 STG.E.U16 desc[UR36][R6.64+0x2], R12 ;  /* 0x0000020c06002986 */ /* 0x0001e2000c101524 */
[----:B------:R-:W-:Y:S05]  /*5830*/  @!P3 BRA `(.L_x_162) ;  /* 0x000000000004b947 */ /* 0x000fea0003800000 */
[----:B------:R0:W5:Y:S02]  /*5840*/  LDG.E.LTC128B.U16 R172, desc[UR36][R4.64+0x10] ;  /* 0x0000102404ac7981 */ /* 0x000164000c1e1520 */
.L_x_162:
[----:B------:R-:W-:Y:S05]  /*5850*/  BSYNC B1 ;  /* 0x0000000000017941 */ /* 0x000fea0003800000 */
.L_x_161:
[----:B0-2--5:R-:W-:Y:S01]  /*5860*/  IMAD.U32 R6, R172, 0x10000, RZ ;  /* 0x00010000ac067824 */ /* 0x025fe200078e00ff */
[----:B------:R-:W-:Y:S01]  /*5870*/  ISETP.GT.AND P2, PT, R0, 0x9, P0 ;  /* 0x000000090000780c */ /* 0x000fe20000744270 */
[----:B------:R-:W-:Y:S01]  /*5880*/  IMAD.MOV.U32 R7, RZ, RZ, R9 ;  /* 0x000000ffff077224 */ /* 0x000fe200078e0009 */
[----:B------:R-:W-:Y:S01]  /*5890*/  BSSY B1, `(.L_x_163) ;  /* 0x0000008000017945 */ /* 0x000fe20003800000 */
[----:B------:R-:W-:Y:S01]  /*58a0*/  FMUL R3, R6, R155 ;  /* 0x0000009b06037220 */ /* 0x000fe20000400000 */
[----:B------:R-:W-:-:S03]  /*58b0*/  IMAD.MOV.U32 R6, RZ, RZ, R8 ;  /* 0x000000ffff067224 */ /* 0x000fc600078e0008 */
[----:B------:R-:W-:-:S05]  /*58c0*/  FFMA R3, R28, R154, R3 ;  /* 0x0000009a1c037223 */ /* 0x000fca0000000003 */
[----:B------:R-:W-:-:S05]  /*58d0*/  F2FP.BF16.F32.PACK_AB R3, RZ, R3 ;  /* 0x00000003ff03723e */ /* 0x000fca00000010ff */
[----:B------:R0:W-:Y:S01]  /*58e0*/  @P3 STG.E.U16 desc[UR36][R6.64+0x10], R3 ;  /* 0x0000100306003986 */ /* 0x0001e2000c101524 */
[----:B------:R-:W-:Y:S05]  /*58f0*/  @!P2 BRA `(.L_x_164) ;  /* 0x000000000004a947 */ /* 0x000fea0003800000 */
[----:B------:R2:W5:Y:S02]  /*5900*/  LDG.E.LTC128B.U16 R172, desc[UR36][R4.64+0x12] ;  /* 0x0000122404ac7981 */ /* 0x000564000c1e1520 */
.L_x_164:
[----:B------:R-:W-:Y:S05]  /*5910*/  BSYNC B1 ;  /* 0x0000000000017941 */ /* 0x000fea0003800000 */
.L_x_163:
        /* <DEDUP_REMOVED lines=9> */
.L_x_166:
[----:B------:R-:W-:Y:S05]  /*59b0*/  BSYNC B1 ;  /* 0x0000000000017941 */ /* 0x000fea0003800000 */
.L_x_165:
[----:B0----5:R-:W-:Y:S01]  /*59c0*/  IMAD.U32 R12, R172, 0x10000, RZ ;  /* 0x00010000ac0c7824 */ /* 0x021fe200078e00ff */
[----:B------:R-:W-:Y:S01]  /*59d0*/  IADD3 R8, P3, R165, R8, RZ ;  /* 0x00000008a5087210 */ /* 0x000fe20007f7e0ff */
[----:B------:R-:W-:Y:S01]  /*59e0*/  BSSY B1, `(.L_x_167) ;  /* 0x0000009000017945 */ /* 0x000fe20003800000 */
[----:B------:R-:W-:Y:S01]  /*59f0*/  ISETP.GT.AND P2, PT, R0, 0x9, P1 ;  /* 0x000000090000780c */ /* 0x000fe20000f44270 */
[----:B------:R-:W-:Y:S02]  /*5a00*/  FMUL R3, R12, R155 ;  /* 0x0000009b0c037220 */ /* 0x000fe40000400000 */
[----:B------:R-:W-:Y:S02]  /*5a10*/  IMAD.X R9, R167, 0x1, R9, P3 ;  /* 0x00000001a7097824 */ /* 0x000fe400018e0609 */
[----:B------:R-:W-:-:S05]  /*5a20*/  FFMA R3, R30, R154, R3 ;  /* 0x0000009a1e037223 */ /* 0x000fca0000000003 */
[----:B------:R-:W-:-:S05]  /*5a30*/  F2FP.BF16.F32.PACK_AB R3, RZ, R3 ;  /* 0x00000003ff03723e */ /* 0x000fca00000010ff */
[----:B------:R0:W-:Y:S01]  /*5a40*/  @P4 STG.E.U16 desc[UR36][R8.64+0x10], R3 ;  /* 0x0000100308004986 */ /* 0x0001e2000c101524 */
[----:B------:R-:W-:Y:S05]  /*5a50*/  @!P2 BRA `(.L_x_168) ;  /* 0x000000000004a947 */ /* 0x000fea0003800000 */
[----:B------:R0:W5:Y:S02]  /*5a60*/  LDG.E.LTC128B.U16 R172, desc[UR36][R10.64+0x12] ;  /* 0x000012240aac7981 */ /* 0x000164000c1e1520 */
.L_x_168:
[----:B------:R-:W-:Y:S05]  /*5a70*/  BSYNC B1 ;  /* 0x0000000000017941 */ /* 0x000fea0003800000 */
.L_x_167:
[----:B0----5:R-:W-:Y:S01]  /*5a80*/  IMAD.U32 R8, R172, 0x10000, RZ ;  /* 0x00010000ac087824 */ /* 0x021fe200078e00ff */
[----:B------:R-:W-:Y:S01]  /*5a90*/  ISETP.GT.AND P3, PT, R0, 0x10, P0 ;  /* 0x000000100000780c */ /* 0x000fe20000764270 */
[----:B------:R-:W-:Y:S02]  /*5aa0*/  BSSY B1, `(.L_x_169) ;  /* 0x0000009000017945 */ /* 0x000fe40003800000 */
[----:B------:R-:W-:-:S04]  /*5ab0*/  FMUL R8, R8, R155 ;  /* 0x0000009b08087220 */ /* 0x000fc80000400000 */
[----:B------:R-:W-:Y:S01]  /*5ac0*/  FFMA R31, R31, R154, R8 ;  /* 0x0000009a1f1f7223 */ /* 0x000fe20000000008 */
[----:B------:R-:W-:-:S04]  /*5ad0*/  IADD3 R8, P4, P5, R165, R158, R93 ;  /* 0x0000009ea5087210 */ /* 0x000fc80007d9e05d */
[----:B------:R-:W-:Y:S02]  /*5ae0*/  F2FP.BF16.F32.PACK_AB R31, RZ, R31 ;  /* 0x0000001fff1f723e */ /* 0x000fe400000010ff */
[----:B------:R-:W-:-:S05]  /*5af0*/  IADD3.X R9, R167, R159, R95, P4, P5 ;  /* 0x0000009fa7097210 */ /* 0x000fca00027ea45f */
[----:B------:R0:W-:Y:S01]  /*5b00*/  @P2 STG.E.U16 desc[UR36][R8.64+0x12], R31 ;  /* 0x0000121f08002986 */ /* 0x0001e2000c101524 */
[----:B------:R-:W-:Y:S05]  /*5b10*/  @!P3 BRA `(.L_x_170) ;  /* 0x000000000004b947 */ /* 0x000fea0003800000 */
[----:B------:R0:W5:Y:S02]  /*5b20*/  LDG.E.LTC128B.U16 R172, desc[UR36][R4.64+0x20] ;  /* 0x0000202404ac7981 */ /* 0x000164000c1e1520 */
.L_x_170:
[----:B------:R-:W-:Y:S05]  /*5b30*/  BSYNC B1 ;  /* 0x0000000000017941 */ /* 0x000fea0003800000 */
.L_x_169:
        /* <DEDUP_REMOVED lines=9> */
.L_x_172:
[----:B------:R-:W-:Y:S05]  /*5bd0*/  BSYNC B1 ;  /* 0x0000000000017941 */ /* 0x000fea0003800000 */
.L_x_171:
        /* <DEDUP_REMOVED lines=9> */
.L_x_174:
[----:B------:R-:W-:Y:S05]  /*5c70*/  BSYNC B1 ;  /* 0x0000000000017941 */ /* 0x000fea0003800000 */
.L_x_173:
[----:B0----5:R-:W-:Y:S01]  /*5c80*/  SHF.L.U32 R12, R172, 0x10, RZ ;  /* 0x00000010ac0c7819 */ /* 0x021fe200000006ff */
[----:B------:R-:W-:Y:S01]  /*5c90*/  BSSY B1, `(.L_x_175) ;  /* 0x0000008000017945 */ /* 0x000fe20003800000 */
[----:B------:R-:W-:-:S03]  /*5ca0*/  ISETP.GT.AND P2, PT, R0, 0x11, P1 ;  /* 0x000000110000780c */ /* 0x000fc60000f44270 */
[----:B------:R-:W-:-:S04]  /*5cb0*/  FMUL R3, R12, R155 ;  /* 0x0000009b0c037220 */ /* 0x000fc80000400000 */
[----:B------:R-:W-:-:S05]  /*5cc0*/  FFMA R3, R34, R154, R3 ;  /* 0x0000009a22037223 */ /* 0x000fca0000000003 */
[----:B------:R-:W-:-:S05]  /*5cd0*/  F2FP.BF16.F32.PACK_AB R3, RZ, R3 ;  /* 0x00000003ff03723e */ /* 0x000fca00000010ff */
[----:B------:R0:W-:Y:S01]  /*5ce0*/  @P3 STG.E.U16 desc[UR36][R8.64+0x20], R3 ;  /* 0x0000200308003986 */ /* 0x0001e2000c101524 */
[----:B------:R-:W-:Y:S05]  /*5cf0*/  @!P2 BRA `(.L_x_176) ;  /* 0x000000000004a947 */ /* 0x000fea0003800000 */
[----:B------:R0:W5:Y:S02]  /*5d00*/  LDG.E.LTC128B.U16 R172, desc[UR36][R10.64+0x22] ;  /* 0x000022240aac7981 */ /* 0x000164000c1e1520 */
.L_x_176:
[----:B------:R-:W-:Y:S05]  /*5d10*/  BSYNC B1 ;  /* 0x0000000000017941 */ /* 0x000fea0003800000 */
.L_x_175:
        /* <DEDUP_REMOVED lines=9> */
.L_x_178:
[----:B------:R-:W-:Y:S05]  /*5db0*/  BSYNC B1 ;  /* 0x0000000000017941 */ /* 0x000fea0003800000 */
.L_x_177:
[----:B0----5:R-:W-:Y:S01]  /*5dc0*/  IMAD.U32 R12, R172, 0x10000, RZ ;  /* 0x00010000ac0c7824 */ /* 0x021fe200078e00ff */
        /* <DEDUP_REMOVED lines=8> */
.L_x_180:
[----:B------:R-:W-:Y:S05]  /*5e50*/  BSYNC B1 ;  /* 0x0000000000017941 */ /* 0x000fea0003800000 */
.L_x_179:
        /* <DEDUP_REMOVED lines=9> */
.L_x_182:
[----:B------:R-:W-:Y:S05]  /*5ef0*/  BSYNC B1 ;  /* 0x0000000000017941 */ /* 0x000fea0003800000 */
.L_x_181:
        /* <DEDUP_REMOVED lines=9> */
.L_x_184:
[----:B------:R-:W-:Y:S05]  /*5f90*/  BSYNC B1 ;  /* 0x0000000000017941 */ /* 0x000fea0003800000 */
.L_x_183:
        /* <DEDUP_REMOVED lines=9> */
.L_x_186:
[----:B------:R-:W-:Y:S05]  /*6030*/  BSYNC B1 ;  /* 0x0000000000017941 */ /* 0x000fea0003800000 */
.L_x_185:
        /* <DEDUP_REMOVED lines=9> */
.L_x_188:
[----:B------:R-:W-:Y:S05]  /*60d0*/  BSYNC B1 ;  /* 0x0000000000017941 */ /* 0x000fea0003800000 */
.L_x_187:
        /* <DEDUP_REMOVED lines=9> */
.L_x_190:
[----:B------:R-:W-:Y:S05]  /*6170*/  BSYNC B1 ;  /* 0x0000000000017941 */ /* 0x000fea0003800000 */
.L_x_189:
        /* <DEDUP_REMOVED lines=9> */
.L_x_192:
[----:B------:R-:W-:Y:S05]  /*6210*/  BSYNC B1 ;  /* 0x0000000000017941 */ /* 0x000fea0003800000 */
.L_x_191:
        /* <DEDUP_REMOVED lines=9> */
.L_x_194:
[----:B------:R-:W-:Y:S05]  /*62b0*/  BSYNC B1 ;  /* 0x0000000000017941 */ /* 0x000fea0003800000 */
.L_x_193:
        /* <DEDUP_REMOVED lines=9> */
.L_x_196:
[----:B------:R-:W-:Y:S05]  /*6350*/  BSYNC B1 ;  /* 0x0000000000017941 */ /* 0x000fea0003800000 */
.L_x_195:
[----:B-----5:R-:W-:Y:S01]  /*6360*/  SHF.L.U32 R12, R172, 0x10, RZ ;  /* 0x00000010ac0c7819 */ /* 0x020fe200000006ff */
        /* <DEDUP_REMOVED lines=8> */
.L_x_198:
[----:B------:R-:W-:Y:S05]  /*63f0*/  BSYNC B1 ;  /* 0x0000000000017941 */ /* 0x000fea0003800000 */
.L_x_197:
        /* <DEDUP_REMOVED lines=9> */
.L_x_200:
[----:B------:R-:W-:Y:S05]  /*6490*/  BSYNC B1 ;  /* 0x0000000000017941 */ /* 0x000fea0003800000 */
.L_x_199:
        /* <DEDUP_REMOVED lines=9> */
.L_x_202:
[----:B------:R-:W-:Y:S05]  /*6530*/  BSYNC B1 ;  /* 0x0000000000017941 */ /* 0x000fea0003800000 */
.L_x_201:
        /* <DEDUP_REMOVED lines=9> */
.L_x_204:
[----:B------:R-:W-:Y:S05]  /*65d0*/  BSYNC B1 ;  /* 0x0000000000017941 */ /* 0x000fea0003800000 */
.L_x_203:
        /* <DEDUP_REMOVED lines=9> */
.L_x_206:
[----:B------:R-:W-:Y:S05]  /*6670*/  BSYNC B1 ;  /* 0x0000000000017941 */ /* 0x000fea0003800000 */
.L_x_205:
        /* <DEDUP_REMOVED lines=9> */
.L_x_208:
[----:B------:R-:W-:Y:S05]  /*6710*/  BSYNC B1 ;  /* 0x0000000000017941 */ /* 0x000fea0003800000 */
.L_x_207:
        /* <DEDUP_REMOVED lines=9> */
.L_x_210:
[----:B------:R-:W-:Y:S05]  /*67b0*/  BSYNC B1 ;  /* 0x0000000000017941 */ /* 0x000fea0003800000 */
.L_x_209:
        /* <DEDUP_REMOVED lines=9> */
.L_x_212:
[----:B------:R-:W-:Y:S05]  /*6850*/  BSYNC B1 ;  /* 0x0000000000017941 */ /* 0x000fea0003800000 */
.L_x_211:
        /* <DEDUP_REMOVED lines=9> */
.L_x_214:
[----:B------:R-:W-:Y:S05]  /*68f0*/  BSYNC B1 ;  /* 0x0000000000017941 */ /* 0x000fea0003800000 */
.L_x_213:
        /* <DEDUP_REMOVED lines=9> */
.L_x_216:
[----:B------:R-:W-:Y:S05]  /*6990*/  BSYNC B1 ;  /* 0x0000000000017941 */ /* 0x000fea0003800000 */
.L_x_215:
        /* <DEDUP_REMOVED lines=9> */
.L_x_218:
[----:B------:R-:W-:Y:S05]  /*6a30*/  BSYNC B1 ;  /* 0x0000000000017941 */ /* 0x000fea0003800000 */
.L_x_217:
        /* <DEDUP_REMOVED lines=9> */
.L_x_220:
[----:B------:R-:W-:Y:S05]  /*6ad0*/  BSYNC B1 ;  /* 0x0000000000017941 */ /* 0x000fea0003800000 */
.L_x_219:
        /* <DEDUP_REMOVED lines=9> */
.L_x_222:
[----:B------:R-:W-:Y:S05]  /*6b70*/  BSYNC B1 ;  /* 0x0000000000017941 */ /* 0x000fea0003800000 */
.L_x_221:
        /* <DEDUP_REMOVED lines=9> */
.L_x_224:
[----:B------:R-:W-:Y:S05]  /*6c10*/  BSYNC B1 ;  /* 0x0000000000017941 */ /* 0x000fea0003800000 */
.L_x_223:
        /* <DEDUP_REMOVED lines=9> */
.L_x_226:
[----:B------:R-:W-:Y:S05]  /*6cb0*/  BSYNC B1 ;  /* 0x0000000000017941 */ /* 0x000fea0003800000 */
.L_x_225:
        /* <DEDUP_REMOVED lines=9> */
.L_x_228:
[----:B------:R-:W-:Y:S05]  /*6d50*/  BSYNC B1 ;  /* 0x0000000000017941 */ /* 0x000fea0003800000 */
.L_x_227:
        /* <DEDUP_REMOVED lines=9> */
.L_x_230:
[----:B------:R-:W-:Y:S05]  /*6df0*/  BSYNC B1 ;  /* 0x0000000000017941 */ /* 0x000fea0003800000 */
.L_x_229:
        /* <DEDUP_REMOVED lines=9> */
.L_x_232:
[----:B------:R-:W-:Y:S05]  /*6e90*/  BSYNC B1 ;  /* 0x0000000000017941 */ /* 0x000fea0003800000 */
.L_x_231:
        /* <DEDUP_REMOVED lines=9> */
.L_x_234:
[----:B------:R-:W-:Y:S05]  /*6f30*/  BSYNC B1 ;  /* 0x0000000000017941 */ /* 0x000fea0003800000 */
.L_x_233:
        /* <DEDUP_REMOVED lines=9> */
.L_x_236:
[----:B------:R-:W-:Y:S05]  /*6fd0*/  BSYNC B1 ;  /* 0x0000000000017941 */ /* 0x000fea0003800000 */
.L_x_235:
        /* <DEDUP_REMOVED lines=9> */
.L_x_238:
[----:B------:R-:W-:Y:S05]  /*7070*/  BSYNC B1 ;  /* 0x0000000000017941 */ /* 0x000fea0003800000 */
.L_x_237:
        /* <DEDUP_REMOVED lines=9> */
.L_x_240:
[----:B------:R-:W-:Y:S05]  /*7110*/  BSYNC B1 ;  /* 0x0000000000017941 */ /* 0x000fea0003800000 */
.L_x_239:
        /* <DEDUP_REMOVED lines=9> */
.L_x_242:
[----:B------:R-:W-:Y:S05]  /*71b0*/  BSYNC B1 ;  /* 0x0000000000017941 */ /* 0x000fea0003800000 */
.L_x_241:
        /* <DEDUP_REMOVED lines=9> */
.L_x_244:
[----:B------:R-:W-:Y:S05]  /*7250*/  BSYNC B1 ;  /* 0x0000000000017941 */ /* 0x000fea0003800000 */
.L_x_243:
        /* <DEDUP_REMOVED lines=9> */
.L_x_246:
[----:B------:R-:W-:Y:S05]  /*72f0*/  BSYNC B1 ;  /* 0x0000000000017941 */ /* 0x000fea0003800000 */
.L_x_245:
        /* <DEDUP_REMOVED lines=9> */
.L_x_248:
[----:B------:R-:W-:Y:S05]  /*7390*/  BSYNC B1 ;  /* 0x0000000000017941 */ /* 0x000fea0003800000 */
.L_x_247:
        /* <DEDUP_REMOVED lines=9> */
.L_x_250:
[----:B------:R-:W-:Y:S05]  /*7430*/  BSYNC B1 ;  /* 0x0000000000017941 */ /* 0x000fea0003800000 */
.L_x_249:
        /* <DEDUP_REMOVED lines=9> */
.L_x_252:
[----:B------:R-:W-:Y:S05]  /*74d0*/  BSYNC B1 ;  /* 0x0000000000017941 */ /* 0x000fea0003800000 */
.L_x_251:
        /* <DEDUP_REMOVED lines=9> */
.L_x_254:
[----:B------:R-:W-:Y:S05]  /*7570*/  BSYNC B1 ;  /* 0x0000000000017941 */ /* 0x000fea0003800000 */
.L_x_253:
        /* <DEDUP_REMOVED lines=9> */
.L_x_256:
[----:B------:R-:W-:Y:S05]  /*7610*/  BSYNC B1 ;  /* 0x0000000000017941 */ /* 0x000fea0003800000 */
.L_x_255:
        /* <DEDUP_REMOVED lines=9> */
.L_x_258:
[----:B------:R-:W-:Y:S05]  /*76b0*/  BSYNC B1 ;  /* 0x0000000000017941 */ /* 0x000fea0003800000 */
.L_x_257:
        /* <DEDUP_REMOVED lines=9> */
.L_x_260:
[----:B------:R-:W-:Y:S05]  /*7750*/  BSYNC B1 ;  /* 0x0000000000017941 */ /* 0x000fea0003800000 */
.L_x_259:
        /* <DEDUP_REMOVED lines=9> */
.L_x_262:
[----:B------:R-:W-:Y:S05]  /*77f0*/  BSYNC B1 ;  /* 0x0000000000017941 */ /* 0x000fea0003800000 */
.L_x_261:
        /* <DEDUP_REMOVED lines=9> */
.L_x_264:
[----:B------:R-:W-:Y:S05]  /*7890*/  BSYNC B1 ;  /* 0x0000000000017941 */ /* 0x000fea0003800000 */
.L_x_263:
        /* <DEDUP_REMOVED lines=9> */
.L_x_266:
[----:B------:R-:W-:Y:S05]  /*7930*/  BSYNC B1 ;  /* 0x0000000000017941 */ /* 0x000fea0003800000 */
.L_x_265:
        /* <DEDUP_REMOVED lines=9> */
.L_x_268:
[----:B------:R-:W-:Y:S05]  /*79d0*/  BSYNC B1 ;  /* 0x0000000000017941 */ /* 0x000fea0003800000 */
.L_x_267:
        /* <DEDUP_REMOVED lines=9> */
.L_x_270:
[----:B------:R-:W-:Y:S05]  /*7a70*/  BSYNC B1 ;  /* 0x0000000000017941 */ /* 0x000fea0003800000 */
.L_x_269:
        /* <DEDUP_REMOVED lines=9> */
.L_x_272:
[----:B------:R-:W-:Y:S05]  /*7b10*/  BSYNC B1 ;  /* 0x0000000000017941 */ /* 0x000fea0003800000 */
.L_x_271:
        /* <DEDUP_REMOVED lines=9> */
.L_x_274:
[----:B------:R-:W-:Y:S05]  /*7bb0*/  BSYNC B1 ;  /* 0x0000000000017941 */ /* 0x000fea0003800000 */
.L_x_273:
        /* <DEDUP_REMOVED lines=9> */
.L_x_276:
[----:B------:R-:W-:Y:S05]  /*7c50*/  BSYNC B1 ;  /* 0x0000000000017941 */ /* 0x000fea0003800000 */
.L_x_275:
[----:B012--5:R-:W-:Y:S01]  /*7c60*/  IMAD.U32 R4, R172, 0x10000, RZ ;  /* 0x00010000ac047824 */ /* 0x027fe200078e00ff */
        /* <DEDUP_REMOVED lines=8> */
.L_x_278:
[----:B------:R-:W-:Y:S05]  /*7cf0*/  BSYNC B1 ;  /* 0x0000000000017941 */ /* 0x000fea0003800000 */
.L_x_277:
[----:B0----5:R-:W-:Y:S01]  /*7d00*/  IMAD.U32 R4, R172, 0x10000, RZ ;  /* 0x00010000ac047824 */ /* 0x021fe200078e00ff */
[----:B------:R-:W-:Y:S01]  /*7d10*/  ISETP.GT.AND P1, PT, R0, 0x79, P1 ;  /* 0x000000790000780c */ /* 0x000fe20000f24270 */
[----:B------:R-:W-:Y:S01]  /*7d20*/  @P2 IMAD.MOV.U32 R5, RZ, RZ, R9 ;  /* 0x000000ffff052224 */ /* 0x000fe200078e0009 */
[----:B------:R-:W-:Y:S01]  /*7d30*/  BSSY B1, `(.L_x_279) ;  /* 0x0000008000017945 */ /* 0x000fe20003800000 */
[----:B------:R-:W-:Y:S01]  /*7d40*/  FMUL R3, R4, R155 ;  /* 0x0000009b04037220 */ /* 0x000fe20000400000 */
[----:B------:R-:W-:-:S03]  /*7d50*/  @P2 IMAD.MOV.U32 R4, RZ, RZ, R8 ;  /* 0x000000ffff042224 */ /* 0x000fc600078e0008 */
[----:B------:R-:W-:-:S05]  /*7d60*/  FFMA R3, R86, R154, R3 ;  /* 0x0000009a56037223 */ /* 0x000fca0000000003 */
[----:B------:R-:W-:-:S05]  /*7d70*/  F2FP.BF16.F32.PACK_AB R3, RZ, R3 ;  /* 0x00000003ff03723e */ /* 0x000fca00000010ff */
[----:B------:R0:W-:Y:S01]  /*7d80*/  @P2 STG.E.U16 desc[UR36][R4.64+0xf0], R3 ;  /* 0x0000f00304002986 */ /* 0x0001e2000c101524 */
[----:B------:R-:W-:Y:S05]  /*7d90*/  @!P1 BRA `(.L_x_280) ;  /* 0x0000000000049947 */ /* 0x000fea0003800000 */
[----:B------:R2:W5:Y:S02]  /*7da0*/  LDG.E.LTC128B.U16 R172, desc[UR36][R10.64+0xf2] ;  /* 0x0000f2240aac7981 */ /* 0x000564000c1e1520 */
.L_x_280:
[----:B------:R-:W-:Y:S05]  /*7db0*/  BSYNC B1 ;  /* 0x0000000000017941 */ /* 0x000fea0003800000 */
.L_x_279:
[----:B------:R-:W-:Y:S05]  /*7dc0*/  @!P1 BRA `(.L_x_281) ;  /* 0x00000024004c9947 */ /* 0x000fea0003800000 */
[----:B-----5:R-:W-:-:S05]  /*7dd0*/  SHF.L.U32 R172, R172, 0x10, RZ ;  /* 0x00000010acac7819 */ /* 0x020fca00000006ff */
[----:B------:R-:W-:-:S04]  /*7de0*/  FMUL R172, R172, R155 ;  /* 0x0000009bacac7220 */ /* 0x000fc80000400000 */
[----:B------:R-:W-:-:S05]  /*7df0*/  FFMA R172, R87, R154, R172 ;  /* 0x0000009a57ac7223 */ /* 0x000fca00000000ac */
[----:B------:R-:W-:-:S05]  /*7e00*/  F2FP.BF16.F32.PACK_AB R172, RZ, R172 ;  /* 0x000000acffac723e */ /* 0x000fca00000010ff */
[----:B------:R0:W-:Y:S01]  /*7e10*/  STG.E.U16 desc[UR36][R8.64+0xf2], R172 ;  /* 0x0000f2ac08007986 */ /* 0x0001e2000c101524 */
[----:B------:R-:W-:Y:S05]  /*7e20*/  BRA `(.L_x_281) ;  /* 0x0000002400347947 */ /* 0x000fea0003800000 */
.L_x_30:
[----:B------:R-:W-:Y:S01]  /*7e30*/  ULDC.64 UR4, c[0x0][0x5c0] ;  /* 0x0001700000047ab9 */ /* 0x000fe20000000a00 */
[-C--:B------:R-:W-:Y:S01]  /*7e40*/  FMUL R88, R88, R154.reuse ;  /* 0x0000009a58587220 */ /* 0x080fe20000400000 */
[----:B------:R-:W-:Y:S01]  /*7e50*/  LEA R8, P0, R166, UR4, 0x1 ;  /* 0x00000004a6087c11 */ /* 0x000fe2000f8008ff */
[----:B------:R-:W-:Y:S01]  /*7e60*/  IMAD.SHL.U32 R7, R4, 0x10, RZ ;  /* 0x0000001004077824 */ /* 0x000fe200078e00ff */
[----:B------:R-:W-:Y:S01]  /*7e70*/  ISETP.GT.AND P2, PT, R0, 0x1, P3 ;  /* 0x000000010000780c */ /* 0x000fe20001f44270 */
[-C--:B------:R-:W-:Y:S01]  /*7e80*/  FMUL R89, R89, R154.reuse ;  /* 0x0000009a59597220 */ /* 0x080fe20000400000 */
[----:B------:R-:W-:Y:S01]  /*7e90*/  LEA.HI.X R9, R166, UR5, R169, 0x1, P0 ;  /* 0x00000005a6097c11 */ /* 0x000fe200080f0ca9 */
[-C--:B------:R-:W-:Y:S01]  /*7ea0*/  FMUL R90, R90, R154.reuse ;  /* 0x0000009a5a5a7220 */ /* 0x080fe20000400000 */
[----:B------:R-:W-:Y:S01]  /*7eb0*/  ISETP.GT.AND P0, PT, R3, 0x8, PT ;  /* 0x000000080300780c */ /* 0x000fe20003f04270 */
[----:B------:R-:W-:Y:S01]  /*7ec0*/  FMUL R91, R91, R154 ;  /* 0x0000009a5b5b7220 */ /* 0x000fe20000400000 */
[----:B------:R-:W-:Y:S01]  /*7ed0*/  F2FP.BF16.F32.PACK_AB R88, RZ, R88 ;  /* 0x00000058ff58723e */ /* 0x000fe200000010ff */
[-C--:B------:R-:W-:Y:S01]  /*7ee0*/  FMUL R92, R92, R154.reuse ;  /* 0x0000009a5c5c7220 */ /* 0x080fe20000400000 */
[----:B------:R-:W-:Y:S01]  /*7ef0*/  ISETP.GT.AND P4, PT, R0, RZ, P0 ;  /* 0x000000ff0000720c */ /* 0x000fe20000784270 */
[----:B------:R-:W-:Y:S01]  /*7f00*/  FMUL R93, R93, R154 ;  /* 0x0000009a5d5d7220 */ /* 0x000fe20000400000 */
[----:B------:R-:W-:Y:S01]  /*7f10*/  SHF.L.U64.HI R6, R4, 0x4, R5 ;  /* 0x0000000404067819 */ /* 0x000fe20000010205 */
[----:B------:R-:W-:Y:S01]  /*7f20*/  @P1 STG.E.U16 desc[UR36][R8.64], R88 ;  /* 0x0000005808001986 */ /* 0x000fe2000c101524 */
[----:B------:R-:W-:Y:S01]  /*7f30*/  IADD3 R10, P5, R7, R8, RZ ;  /* 0x00000008070a7210 */ /* 0x000fe20007fbe0ff */
[-C--:B------:R-:W-:Y:S01]  /*7f40*/  FMUL R94, R94, R154.reuse ;  /* 0x0000009a5e5e7220 */ /* 0x080fe20000400000 */
[----:B------:R-:W-:Y:S01]  /*7f50*/  ISETP.GT.AND P1, PT, R0, 0x1, P0 ;  /* 0x000000010000780c */ /* 0x000fe20000724270 */
[----:B------:R-:W-:Y:S01]  /*7f60*/  FMUL R95, R95, R154 ;  /* 0x0000009a5f5f7220 */ /* 0x000fe20000400000 */
[----:B------:R-:W-:Y:S01]  /*7f70*/  F2FP.BF16.F32.PACK_AB R89, RZ, R89 ;  /* 0x00000059ff59723e */ /* 0x000fe200000010ff */
[----:B------:R-:W-:Y:S01]  /*7f80*/  IMAD.X R11, R6, 0x1, R9, P5 ;  /* 0x00000001060b7824 */ /* 0x000fe200028e0609 */
[----:B------:R-:W-:Y:S01]  /*7f90*/  F2FP.BF16.F32.PACK_AB R90, RZ, R90 ;  /* 0x0000005aff5a723e */ /* 0x000fe200000010ff */
[-C--:B------:R-:W-:Y:S01]  /*7fa0*/  FMUL R96, R96, R154.reuse ;  /* 0x0000009a60607220 */ /* 0x080fe20000400000 */
[----:B------:R-:W-:Y:S01]  /*7fb0*/  F2FP.BF16.F32.PACK_AB R91, RZ, R91 ;  /* 0x0000005bff5b723e */ /* 0x000fe200000010ff */
[----:B------:R-:W-:Y:S01]  /*7fc0*/  @P2 STG.E.U16 desc[UR36][R8.64+0x2], R89 ;  /* 0x0000025908002986 */ /* 0x000fe2000c101524 */
[C---:B------:R-:W-:Y:S01]  /*7fd0*/  ISETP.GT.AND P5, PT, R0.reuse, 0x9, P3 ;  /* 0x000000090000780c */ /* 0x040fe20001fa4270 */
[-C--:B------:R-:W-:Y:S01]  /*7fe0*/  FMUL R97, R97, R154.reuse ;  /* 0x0000009a61617220 */ /* 0x080fe20000400000 */
[C---:B------:R-:W-:Y:S01]  /*7ff0*/  ISETP.GT.AND P2, PT, R0.reuse, 0x8, P0 ;  /* 0x000000080000780c */ /* 0x040fe20000744270 */
[----:B------:R-:W-:Y:S01]  /*8000*/  @P4 STG.E.U16 desc[UR36][R10.64], R90 ;  /* 0x0000005a0a004986 */ /* 0x000fe2000c101524 */
[----:B------:R-:W-:Y:S01]  /*8010*/  ISETP.GT.AND P4, PT, R0, 0x8, P3 ;  /* 0x000000080000780c */ /* 0x000fe20001f84270 */
[----:B------:R-:W-:Y:S01]  /*8020*/  FMUL R98, R98, R154 ;  /* 0x0000009a62627220 */ /* 0x000fe20000400000 */
[----:B------:R-:W-:Y:S01]  /*8030*/  F2FP.BF16.F32.PACK_AB R92, RZ, R92 ;  /* 0x0000005cff5c723e */ /* 0x000fe200000010ff */
[----:B------:R-:W-:Y:S01]  /*8040*/  @P1 STG.E.U16 desc[UR36][R10.64+0x2], R91 ;  /* 0x0000025b0a001986 */ /* 0x000fe2000c101524 */
[----:B------:R-:W-:Y:S01]  /*8050*/  ISETP.GT.AND P1, PT, R0, 0x9, P0 ;  /* 0x000000090000780c */ /* 0x000fe20000724270 */
[-C--:B------:R-:W-:Y:S01]  /*8060*/  FMUL R99, R99, R154.reuse ;  /* 0x0000009a63637220 */ /* 0x080fe20000400000 */
[----:B------:R-:W-:Y:S01]  /*8070*/  F2FP.BF16.F32.PACK_AB R93, RZ, R93 ;  /* 0x0000005dff5d723e */ /* 0x000fe200000010ff */
[----:B------:R-:W-:Y:S01]  /*8080*/  FMUL R100, R100, R154 ;  /* 0x0000009a64647220 */ /* 0x000fe20000400000 */
[----:B------:R-:W-:Y:S01]  /*8090*/  F2FP.BF16.F32.PACK_AB R94, RZ, R94 ;  /* 0x0000005eff5e723e */ /* 0x000fe200000010ff */
[-C--:B------:R-:W-:Y:S01]  /*80a0*/  FMUL R101, R101, R154.reuse ;  /* 0x0000009a65657220 */ /* 0x080fe20000400000 */
[----:B------:R-:W-:Y:S01]  /*80b0*/  F2FP.BF16.F32.PACK_AB R95, RZ, R95 ;  /* 0x0000005fff5f723e */ /* 0x000fe200000010ff */
[----:B------:R-:W-:Y:S01]  /*80c0*/  FMUL R102, R102, R154 ;  /* 0x0000009a66667220 */ /* 0x000fe20000400000 */
[----:B------:R-:W-:Y:S01]  /*80d0*/  F2FP.BF16.F32.PACK_AB R96, RZ, R96 ;  /* 0x00000060ff60723e */ /* 0x000fe200000010ff */
[----:B------:R-:W-:Y:S01]  /*80e0*/  @P4 STG.E.U16 desc[UR36][R8.64+0x10], R92 ;  /* 0x0000105c08004986 */ /* 0x000fe2000c101524 */
[C---:B------:R-:W-:Y:S01]  /*80f0*/  ISETP.GT.AND P4, PT, R0.reuse, 0x10, P3 ;  /* 0x000000100000780c */ /* 0x040fe20001f84270 */
[-C--:B------:R-:W-:Y:S01]  /*8100*/  FMUL R103, R103, R154.reuse ;  /* 0x0000009a67677220 */ /* 0x080fe20000400000 */
[----:B------:R-:W-:Y:S01]  /*8110*/  F2FP.BF16.F32.PACK_AB R97, RZ, R97 ;  /* 0x00000061ff61723e */ /* 0x000fe200000010ff */
[----:B------:R-:W-:Y:S01]  /*8120*/  @P5 STG.E.U16 desc[UR36][R8.64+0x12], R93 ;  /* 0x0000125d08005986 */ /* 0x000fe2000c101524 */
[----:B------:R-:W-:Y:S01]  /*8130*/  ISETP.GT.AND P5, PT, R0, 0x11, P0 ;  /* 0x000000110000780c */ /* 0x000fe200007a4270 */
        /* <DEDUP_REMOVED lines=74> */
[-C--:B------:R-:W-:Y:S01]  /*85e0*/  FMUL R125, R125, R154.reuse ;  /* 0x0000009a7d7d7220 */ /* 0x080fe20000400000 */
[----:B------:R-:W-:Y:S01]  /*85f0*/  F2FP.BF16.F32.PACK_AB R119, RZ, R119 ;  /* 0x00000077ff77723e */ /* 0x000fe200000010ff */
[----:B------:R-:W-:Y:S01]  /*8600*/  FMUL R126, R126, R154 ;  /* 0x0000009a7e7e7220 */ /* 0x000fe20000400000 */
[----:B------:R-:W-:Y:S01]  /*8610*/  F2FP.BF16.F32.PACK_AB R120, RZ, R120 ;  /* 0x00000078ff78723e */ /* 0x000fe200000010ff */
        /* <DEDUP_REMOVED lines=64> */
[----:B------:R-:W-:Y:S01]  /*8a20*/  FMUL R145, R145, R154 ;  /* 0x0000009a91917220 */ /* 0x000fe20000400000 */
[----:B------:R-:W-:Y:S01]  /*8a30*/  F2FP.BF16.F32.PACK_AB R139, RZ, R139 ;  /* 0x0000008bff8b723e */ /* 0x000fe200000010ff */
[----:B------:R-:W-:Y:S01]  /*8a40*/  IMAD.SHL.U32 R21, R4, 0x100, RZ ;  /* 0x0000010004157824 */ /* 0x000fe200078e00ff */
[----:B------:R-:W-:Y:S01]  /*8a50*/  F2FP.BF16.F32.PACK_AB R140, RZ, R140 ;  /* 0x0000008cff8c723e */ /* 0x000fe200000010ff */
[----:B------:R-:W-:Y:S01]  /*8a60*/  @P1 STG.E.U16 desc[UR36][R8.64+0x90], R124 ;  /* 0x0000907c08001986 */ /* 0x000fe2000c101524 */
[----:B------:R-:W-:Y:S01]  /*8a70*/  ISETP.GT.AND P1, PT, R0, 0x50, P3 ;  /* 0x000000500000780c */ /* 0x000fe20001f24270 */
[-C--:B------:R-:W-:Y:S01]  /*8a80*/  FMUL R146, R146, R154.reuse ;  /* 0x0000009a92927220 */ /* 0x080fe20000400000 */
[----:B------:R-:W-:Y:S01]  /*8a90*/  F2FP.BF16.F32.PACK_AB R141, RZ, R141 ;  /* 0x0000008dff8d723e */ /* 0x000fe200000010ff */
[----:B------:R-:W-:Y:S01]  /*8aa0*/  @P2 STG.E.U16 desc[UR36][R8.64+0x92], R125 ;  /* 0x0000927d08002986 */ /* 0x000fe2000c101524 */
[C---:B------:R-:W-:Y:S01]  /*8ab0*/  ISETP.GT.AND P2, PT, R0.reuse, 0x51, P3 ;  /* 0x000000510000780c */ /* 0x040fe20001f44270 */
[----:B------:R-:W-:Y:S01]  /*8ac0*/  FMUL R147, R147, R154 ;  /* 0x0000009a93937220 */ /* 0x000fe20000400000 */
        /* <DEDUP_REMOVED lines=12> */
[----:B------:R-:W-:Y:S01]  /*8b90*/  SHF.L.U64.HI R15, R4, 0x8, R5 ;  /* 0x00000008040f7819 */ /* 0x000fe20000010205 */
[----:B------:R-:W-:Y:S01]  /*8ba0*/  @P2 STG.E.U16 desc[UR36][R8.64+0xa2], R129 ;  /* 0x0000a28108002986 */ /* 0x000fe2000c101524 */
[C---:B------:R-:W-:Y:S01]  /*8bb0*/  ISETP.GT.AND P2, PT, R0.reuse, 0x59, P3 ;  /* 0x000000590000780c */ /* 0x040fe20001f44270 */
        /* <DEDUP_REMOVED lines=56> */
[----:B------:R-:W-:Y:S01]  /*8f40*/  FMUL R39, R39, R154 ;  /* 0x0000009a27277220 */ /* 0x000fe20000400000 */
[----:B------:R-:W-:Y:S01]  /*8f50*/  F2FP.BF16.F32.PACK_AB R33, RZ, R33 ;  /* 0x00000021ff21723e */ /* 0x000fe200000010ff */
[----:B------:R-:W-:Y:S01]  /*8f60*/  @P2 STG.E.U16 desc[UR36][R10.64+0xd0], R142 ;  /* 0x0000d08e0a002986 */ /* 0x000fe2000c101524 */
[----:B------:R-:W-:Y:S01]  /*8f70*/  F2FP.BF16.F32.PACK_AB R34, RZ, R34 ;  /* 0x00000022ff22723e */ /* 0x000fe200000010ff */
[-C--:B------:R-:W-:Y:S01]  /*8f80*/  FMUL R40, R40, R154.reuse ;  /* 0x0000009a28287220 */ /* 0x080fe20000400000 */
[----:B------:R-:W-:Y:S01]  /*8f90*/  F2FP.BF16.F32.PACK_AB R35, RZ, R35 ;  /* 0x00000023ff23723e */ /* 0x000fe200000010ff */
[----:B------:R-:W-:Y:S01]  /*8fa0*/  FMUL R41, R41, R154 ;  /* 0x0000009a29297220 */ /* 0x000fe20000400000 */
[----:B------:R-:W-:Y:S01]  /*8fb0*/  F2FP.BF16.F32.PACK_AB R36, RZ, R36 ;  /* 0x00000024ff24723e */ /* 0x000fe200000010ff */
[----:B------:R-:W-:Y:S01]  /*8fc0*/  @P4 STG.E.U16 desc[UR36][R10.64+0xd2], R143 ;  /* 0x0000d28f0a004986 */ /* 0x000fe2000c101524 */
[----:B------:R-:W-:Y:S01]  /*8fd0*/  ISETP.GT.AND P4, PT, R0, 0x71, P0 ;  /* 0x000000710000780c */ /* 0x000fe20000784270 */
[----:B------:R-:W-:Y:S01]  /*8fe0*/  FMUL R42, R42, R154 ;  /* 0x0000009a2a2a7220 */ /* 0x000fe20000400000 */
[----:B------:R-:W-:Y:S01]  /*8ff0*/  F2FP.BF16.F32.PACK_AB R37, RZ, R37 ;  /* 0x00000025ff25723e */ /* 0x000fe200000010ff */
[----:B------:R-:W-:Y:S01]  /*9000*/  @P5 STG.E.U16 desc[UR36][R8.64+0xe0], R144 ;  /* 0x0000e09008005986 */ /* 0x000fe2000c101524 */
[----:B------:R-:W-:Y:S01]  /*9010*/  ISETP.GT.AND P5, PT, R0, 0x70, P0 ;  /* 0x000000700000780c */ /* 0x000fe200007a4270 */
[----:B------:R-:W-:Y:S01]  /*9020*/  @P1 IMAD.MOV.U32 R4, RZ, RZ, R8 ;  /* 0x000000ffff041224 */ /* 0x000fe200078e0008 */
[----:B------:R-:W-:Y:S01]  /*9030*/  F2FP.BF16.F32.PACK_AB R38, RZ, R38 ;  /* 0x00000026ff26723e */ /* 0x000fe200000010ff */
[----:B------:R-:W-:Y:S01]  /*9040*/  @P1 IMAD.MOV.U32 R5, RZ, RZ, R9 ;  /* 0x000000ffff051224 */ /* 0x000fe200078e0009 */
[----:B------:R-:W-:Y:S01]  /*9050*/  F2FP.BF16.F32.PACK_AB R39, RZ, R39 ;  /* 0x00000027ff27723e */ /* 0x000fe200000010ff */
[----:B------:R-:W-:Y:S01]  /*9060*/  FMUL R43, R43, R154 ;  /* 0x0000009a2b2b7220 */ /* 0x000fe20000400000 */
[----:B------:R-:W-:Y:S01]  /*9070*/  F2FP.BF16.F32.PACK_AB R40, RZ, R40 ;  /* 0x00000028ff28723e */ /* 0x000fe200000010ff */
[----:B------:R-:W-:Y:S01]  /*9080*/  FMUL R44, R44, R154 ;  /* 0x0000009a2c2c7220 */ /* 0x000fe20000400000 */
[----:B------:R0:W-:Y:S01]  /*9090*/  @P1 STG.E.U16 desc[UR36][R4.64+0xe2], R145 ;  /* 0x0000e29104001986 */ /* 0x0001e2000c101524 */
[----:B------:R-:W-:Y:S01]  /*90a0*/  IADD3 R12, P1, P2, R7, R8, R21 ;  /* 0x00000008070c7210 */ /* 0x000fe20007a3e015 */
[-C--:B------:R-:W-:Y:S01]  /*90b0*/  FMUL R45, R45, R154.reuse ;  /* 0x0000009a2d2d7220 */ /* 0x080fe20000400000 */
[----:B------:R-:W-:Y:S01]  /*90c0*/  F2FP.BF16.F32.PACK_AB R41, RZ, R41 ;  /* 0x00000029ff29723e */ /* 0x000fe200000010ff */
[-C--:B------:R-:W-:Y:S01]  /*90d0*/  FMUL R46, R46, R154.reuse ;  /* 0x0000009a2e2e7220 */ /* 0x080fe20000400000 */
[----:B------:R-:W-:Y:S01]  /*90e0*/  IADD3.X R13, R6, R9, R15, P1, P2 ;  /* 0x00000009060d7210 */ /* 0x000fe20000fe440f */
[-C--:B------:R-:W-:Y:S01]  /*90f0*/  FMUL R47, R47, R154.reuse ;  /* 0x0000009a2f2f7220 */ /* 0x080fe20000400000 */
[C---:B------:R-:W-:Y:S01]  /*9100*/  ISETP.GT.AND P1, PT, R3.reuse, 0x80, PT ;  /* 0x000000800300780c */ /* 0x040fe20003f24270 */
[-C--:B------:R-:W-:Y:S01]  /*9110*/  FMUL R48, R48, R154.reuse ;  /* 0x0000009a30307220 */ /* 0x080fe20000400000 */
[----:B------:R-:W-:Y:S01]  /*9120*/  ISETP.GT.AND P2, PT, R3, 0x88, PT ;  /* 0x000000880300780c */ /* 0x000fe20003f44270 */
[----:B------:R-:W-:Y:S01]  /*9130*/  FMUL R49, R49, R154 ;  /* 0x0000009a31317220 */ /* 0x000fe20000400000 */
[----:B------:R-:W-:Y:S01]  /*9140*/  F2FP.BF16.F32.PACK_AB R42, RZ, R42 ;  /* 0x0000002aff2a723e */ /* 0x000fe200000010ff */
[----:B0-----:R-:W-:Y:S01]  /*9150*/  @P5 IMAD.MOV.U32 R4, RZ, RZ, R10 ;  /* 0x000000ffff045224 */ /* 0x001fe200078e000a */
[----:B------:R-:W-:Y:S01]  /*9160*/  F2FP.BF16.F32.PACK_AB R43, RZ, R43 ;  /* 0x0000002bff2b723e */ /* 0x000fe200000010ff */
[----:B------:R-:W-:Y:S01]  /*9170*/  @P5 IMAD.MOV.U32 R5, RZ, RZ, R11 ;  /* 0x000000ffff055224 */ /* 0x000fe200078e000b */
[----:B------:R-:W-:Y:S01]  /*9180*/  F2FP.BF16.F32.PACK_AB R44, RZ, R44 ;  /* 0x0000002cff2c723e */ /* 0x000fe200000010ff */
[-C--:B------:R-:W-:Y:S01]  /*9190*/  FMUL R50, R50, R154.reuse ;  /* 0x0000009a32327220 */ /* 0x080fe20000400000 */
[----:B------:R-:W-:Y:S01]  /*91a0*/  F2FP.BF16.F32.PACK_AB R45, RZ, R45 ;  /* 0x0000002dff2d723e */ /* 0x000fe200000010ff */
[-C--:B------:R-:W-:Y:S01]  /*91b0*/  FMUL R51, R51, R154.reuse ;  /* 0x0000009a33337220 */ /* 0x080fe20000400000 */
[----:B------:R0:W-:Y:S01]  /*91c0*/  @P5 STG.E.U16 desc[UR36][R4.64+0xe0], R146 ;  /* 0x0000e09204005986 */ /* 0x0001e2000c101524 */
[----:B------:R-:W-:Y:S01]  /*91d0*/  ISETP.GT.AND P5, PT, R0, 0x78, P3 ;  /* 0x000000780000780c */ /* 0x000fe20001fa4270 */
[-C--:B------:R-:W-:Y:S01]  /*91e0*/  FMUL R52, R52, R154.reuse ;  /* 0x0000009a34347220 */ /* 0x080fe20000400000 */
[C---:B------:R-:W-:Y:S01]  /*91f0*/  ISETP.GT.AND P3, PT, R0.reuse, 0x79, P3 ;  /* 0x000000790000780c */ /* 0x040fe20001f64270 */
[----:B------:R-:W-:Y:S01]  /*9200*/  @P4 STG.E.U16 desc[UR36][R10.64+0xe2], R147 ;  /* 0x0000e2930a004986 */ /* 0x000fe2000c101524 */
[C---:B------:R-:W-:Y:S01]  /*9210*/  ISETP.GT.AND P4, PT, R0.reuse, 0x78, P0 ;  /* 0x000000780000780c */ /* 0x040fe20000784270 */
[-C--:B------:R-:W-:Y:S01]  /*9220*/  FMUL R53, R53, R154.reuse ;  /* 0x0000009a35357220 */ /* 0x080fe20000400000 */
[----:B------:R-:W-:Y:S01]  /*9230*/  ISETP.GT.AND P0, PT, R0, 0x79, P0 ;  /* 0x000000790000780c */ /* 0x000fe20000704270 */
[----:B------:R-:W-:Y:S01]  /*9240*/  FMUL R54, R54, R154 ;  /* 0x0000009a36367220 */ /* 0x000fe20000400000 */
[----:B------:R-:W-:Y:S01]  /*9250*/  F2FP.BF16.F32.PACK_AB R46, RZ, R46 ;  /* 0x0000002eff2e723e */ /* 0x000fe200000010ff */
[-C--:B------:R-:W-:Y:S01]  /*9260*/  FMUL R55, R55, R154.reuse ;  /* 0x0000009a37377220 */ /* 0x080fe20000400000 */
[----:B------:R-:W-:Y:S01]  /*9270*/  F2FP.BF16.F32.PACK_AB R47, RZ, R47 ;  /* 0x0000002fff2f723e */ /* 0x000fe200000010ff */
[----:B------:R-:W-:Y:S01]  /*9280*/  FMUL R56, R56, R154 ;  /* 0x0000009a38387220 */ /* 0x000fe20000400000 */
[----:B------:R-:W-:Y:S01]  /*9290*/  F2FP.BF16.F32.PACK_AB R48, RZ, R48 ;  /* 0x00000030ff30723e */ /* 0x000fe200000010ff */
[----:B------:R-:W-:Y:S01]  /*92a0*/  @P5 STG.E.U16 desc[UR36][R8.64+0xf0], R148 ;  /* 0x0000f09408005986 */ /* 0x000fe2000c101524 */
[----:B0-----:R-:W-:Y:S01]  /*92b0*/  IADD3 R4, P5, R21, R8, RZ ;  /* 0x0000000815047210 */ /* 0x001fe20007fbe0ff */
[-C--:B------:R-:W-:Y:S01]  /*92c0*/  FMUL R57, R57, R154.reuse ;  /* 0x0000009a39397220 */ /* 0x080fe20000400000 */
[----:B------:R-:W-:Y:S01]  /*92d0*/  F2FP.BF16.F32.PACK_AB R49, RZ, R49 ;  /* 0x00000031ff31723e */ /* 0x000fe200000010ff */
[----:B------:R0:W-:Y:S01]  /*92e0*/  @P3 STG.E.U16 desc[UR36][R8.64+0xf2], R149 ;  /* 0x0000f29508003986 */ /* 0x0001e2000c101524 */
[C---:B------:R-:W-:Y:S01]  /*92f0*/  ISETP.GT.AND P3, PT, R0.reuse, RZ, P1 ;  /* 0x000000ff0000720c */ /* 0x040fe20000f64270 */
[----:B------:R-:W-:Y:S01]  /*9300*/  IMAD.X R5, R15, 0x1, R9, P5 ;  /* 0x000000010f057824 */ /* 0x000fe200028e0609 */
[C---:B------:R-:W-:Y:S01]  /*9310*/  ISETP.GT.AND P5, PT, R0.reuse, RZ, P2 ;  /* 0x000000ff0000720c */ /* 0x040fe200017a4270 */
        /* <DEDUP_REMOVED lines=11> */
[----:B0-----:R-:W-:Y:S01]  /*93d0*/  IADD3 R8, P3, R7, R4, RZ ;  /* 0x0000000407087210 */ /* 0x001fe20007f7e0ff */
[----:B------:R-:W-:Y:S01]  /*93e0*/  FMUL R61, R61, R154 ;  /* 0x0000009a3d3d7220 */ /* 0x000fe20000400000 */
[----:B------:R-:W-:Y:S01]  /*93f0*/  F2FP.BF16.F32.PACK_AB R53, RZ, R53 ;  /* 0x00000035ff35723e */ /* 0x000fe200000010ff */
[----:B------:R-:W-:Y:S01]  /*9400*/  @P4 STG.E.U16 desc[UR36][R4.64+0x2], R25 ;  /* 0x0000021904004986 */ /* 0x000fe2000c101524 */
[----:B------:R-:W-:Y:S01]  /*9410*/  IADD3 R14, P4, R7, R4, RZ ;  /* 0x00000004070e7210 */ /* 0x000fe20007f9e0ff */
[--C-:B------:R-:W-:Y:S01]  /*9420*/  IMAD.X R9, R6, 0x1, R5.reuse, P3 ;  /* 0x0000000106097824 */ /* 0x100fe200018e0605 */
[----:B------:R-:W-:Y:S01]  /*9430*/  ISETP.GT.AND P3, PT, R0, 0x9, P2 ;  /* 0x000000090000780c */ /* 0x000fe20001764270 */
[----:B------:R-:W-:Y:S01]  /*9440*/  FMUL R62, R62, R154 ;  /* 0x0000009a3e3e7220 */ /* 0x000fe20000400000 */
[----:B------:R-:W-:Y:S01]  /*9450*/  F2FP.BF16.F32.PACK_AB R54, RZ, R54 ;  /* 0x00000036ff36723e */ /* 0x000fe200000010ff */
[----:B------:R-:W-:Y:S01]  /*9460*/  IMAD.X R15, R6, 0x1, R5, P4 ;  /* 0x00000001060f7824 */ /* 0x000fe200020e0605 */
[----:B------:R-:W-:Y:S01]  /*9470*/  ISETP.GT.AND P4, PT, R0, 0x8, P1 ;  /* 0x000000080000780c */ /* 0x000fe20000f84270 */
[-C--:B------:R-:W-:Y:S01]  /*9480*/  FMUL R63, R63, R154.reuse ;  /* 0x0000009a3f3f7220 */ /* 0x080fe20000400000 */
[----:B------:R-:W-:Y:S01]  /*9490*/  F2FP.BF16.F32.PACK_AB R55, RZ, R55 ;  /* 0x00000037ff37723e */ /* 0x000fe200000010ff */
[-C--:B------:R-:W-:Y:S01]  /*94a0*/  FMUL R64, R64, R154.reuse ;  /* 0x0000009a40407220 */ /* 0x080fe20000400000 */
        /* <DEDUP_REMOVED lines=8> */
[-C--:B------:R-:W-:Y:S01]  /*9530*/  FMUL R67, R67, R154.reuse ;  /* 0x0000009a43437220 */ /* 0x080fe20000400000 */
[----:B------:R-:W-:Y:S01]  /*9540*/  @P4 STG.E.U16 desc[UR36][R4.64+0x10], R28 ;  /* 0x0000101c04004986 */ /* 0x000fe2000c101524 */
[----:B------:R-:W-:Y:S01]  /*9550*/  ISETP.GT.AND P4, PT, R0, 0x10, P1 ;  /* 0x000000100000780c */ /* 0x000fe20000f84270 */
[----:B------:R-:W-:Y:S01]  /*9560*/  FMUL R68, R68, R154 ;  /* 0x0000009a44447220 */ /* 0x000fe20000400000 */
[----:B------:R-:W-:Y:S01]  /*9570*/  F2FP.BF16.F32.PACK_AB R58, RZ, R58 ;  /* 0x0000003aff3a723e */ /* 0x000fe200000010ff */
[-C--:B------:R-:W-:Y:S01]  /*9580*/  FMUL R69, R69, R154.reuse ;  /* 0x0000009a45457220 */ /* 0x080fe20000400000 */
        /* <DEDUP_REMOVED lines=18> */
[--C-:B------:R-:W-:Y:S01]  /*96b0*/  @P0 IMAD.MOV.U32 R7, RZ, RZ, R13.reuse ;  /* 0x000000ffff070224 */ /* 0x100fe200078e000d */
[----:B------:R-:W-:Y:S01]  /*96c0*/  @P0 MOV R6, R12 ;  /* 0x0000000c00060202 */ /* 0x000fe20000000f00 */
[-C--:B------:R-:W-:Y:S01]  /*96d0*/  FMUL R74, R74, R154.reuse ;  /* 0x0000009a4a4a7220 */ /* 0x080fe20000400000 */
[----:B------:R-:W-:Y:S01]  /*96e0*/  F2FP.BF16.F32.PACK_AB R63, RZ, R63 ;  /* 0x0000003fff3f723e */ /* 0x000fe200000010ff */
[----:B------:R-:W-:Y:S01]  /*96f0*/  FMUL R75, R75, R154 ;  /* 0x0000009a4b4b7220 */ /* 0x000fe20000400000 */
[----:B------:R-:W-:Y:S01]  /*9700*/  F2FP.BF16.F32.PACK_AB R64, RZ, R64 ;  /* 0x00000040ff40723e */ /* 0x000fe200000010ff */
[----:B------:R0:W-:Y:S01]  /*9710*/  @P0 STG.E.U16 desc[UR36][R6.64+0x20], R34 ;  /* 0x0000202206000986 */ /* 0x0001e2000c101524 */
        /* <DEDUP_REMOVED lines=9> */
[----:B------:R-:W-:Y:S01]  /*97b0*/  FMUL R80, R80, R154 ;  /* 0x0000009a50507220 */ /* 0x000fe20000400000 */
[----:B------:R-:W-:Y:S01]  /*97c0*/  F2FP.BF16.F32.PACK_AB R69, RZ, R69 ;  /* 0x00000045ff45723e */ /* 0x000fe200000010ff */
[--C-:B0-----:R-:W-:Y:S01]  /*97d0*/  @P3 IMAD.MOV.U32 R6, RZ, RZ, R12.reuse ;  /* 0x000000ffff063224 */ /* 0x101fe200078e000c */
[----:B------:R-:W-:Y:S01]  /*97e0*/  F2FP.BF16.F32.PACK_AB R70, RZ, R70 ;  /* 0x00000046ff46723e */ /* 0x000fe200000010ff */
[--C-:B------:R-:W-:Y:S01]  /*97f0*/  @P3 IMAD.MOV.U32 R7, RZ, RZ, R13.reuse ;  /* 0x000000ffff073224 */ /* 0x100fe200078e000d */
[----:B------:R-:W-:Y:S01]  /*9800*/  F2FP.BF16.F32.PACK_AB R71, RZ, R71 ;  /* 0x00000047ff47723e */ /* 0x000fe200000010ff */
[----:B------:R-:W-:Y:S01]  /*9810*/  FMUL R81, R81, R154 ;  /* 0x0000009a51517220 */ /* 0x000fe20000400000 */
[----:B------:R-:W-:Y:S01]  /*9820*/  F2FP.BF16.F32.PACK_AB R72, RZ, R72 ;  /* 0x00000048ff48723e */ /* 0x000fe200000010ff */
[-C--:B------:R-:W-:Y:S01]  /*9830*/  FMUL R82, R82, R154.reuse ;  /* 0x0000009a52527220 */ /* 0x080fe20000400000 */
[----:B------:R0:W-:Y:S01]  /*9840*/  @P3 STG.E.U16 desc[UR36][R6.64+0x22], R35 ;  /* 0x0000222306003986 */ /* 0x0001e2000c101524 */
        /* <DEDUP_REMOVED lines=11> */
[----:B0-----:R-:W-:Y:S01]  /*9900*/  @P0 IMAD.MOV.U32 R6, RZ, RZ, R12 ;  /* 0x000000ffff060224 */ /* 0x001fe200078e000c */
[----:B------:R-:W-:Y:S01]  /*9910*/  F2FP.BF16.F32.PACK_AB R76, RZ, R76 ;  /* 0x0000004cff4c723e */ /* 0x000fe200000010ff */
[----:B------:R-:W-:Y:S01]  /*9920*/  @P0 IMAD.MOV.U32 R7, RZ, RZ, R13 ;  /* 0x000000ffff070224 */ /* 0x000fe200078e000d */
[----:B------:R-:W-:Y:S01]  /*9930*/  F2FP.BF16.F32.PACK_AB R77, RZ, R77 ;  /* 0x0000004dff4d723e */ /* 0x000fe200000010ff */
[----:B------:R-:W-:Y:S01]  /*9940*/  FMUL R86, R86, R154 ;  /* 0x0000009a56567220 */ /* 0x000fe20000400000 */
[----:B------:R-:W-:Y:S01]  /*9950*/  F2FP.BF16.F32.PACK_AB R78, RZ, R78 ;  /* 0x0000004eff4e723e */ /* 0x000fe200000010ff */
[----:B------:R-:W-:Y:S01]  /*9960*/  FMUL R87, R87, R154 ;  /* 0x0000009a57577220 */ /* 0x000fe20000400000 */
[----:B------:R0:W-:Y:S01]  /*9970*/  @P0 STG.E.U16 desc[UR36][R6.64+0x30], R38 ;  /* 0x0000302606000986 */ /* 0x0001e2000c101524 */
[----:B------:R-:W-:-:S02]  /*9980*/  ISETP.GT.AND P0, PT, R0, 0x20, P2 ;  /* 0x000000200000780c */ /* 0x000fc40001704270 */
[----:B------:R-:W-:Y:S02]  /*9990*/  F2FP.BF16.F32.PACK_AB R79, RZ, R79 ;  /* 0x0000004fff4f723e */ /* 0x000fe400000010ff */
[----:B------:R-:W-:Y:S02]  /*99a0*/  F2FP.BF16.F32.PACK_AB R80, RZ, R80 ;  /* 0x00000050ff50723e */ /* 0x000fe400000010ff */
[----:B------:R-:W-:Y:S02]  /*99b0*/  F2FP.BF16.F32.PACK_AB R81, RZ, R81 ;  /* 0x00000051ff51723e */ /* 0x000fe400000010ff */
[----:B------:R-:W-:Y:S02]  /*99c0*/  F2FP.BF16.F32.PACK_AB R82, RZ, R82 ;  /* 0x00000052ff52723e */ /* 0x000fe400000010ff */
[----:B------:R-:W-:Y:S01]  /*99d0*/  F2FP.BF16.F32.PACK_AB R83, RZ, R83 ;  /* 0x00000053ff53723e */ /* 0x000fe200000010ff */
[----:B0-----:R-:W-:Y:S01]  /*99e0*/  @P3 IMAD.MOV.U32 R6, RZ, RZ, R12 ;  /* 0x000000ffff063224 */ /* 0x001fe200078e000c */
[----:B------:R-:W-:Y:S01]  /*99f0*/  F2FP.BF16.F32.PACK_AB R84, RZ, R84 ;  /* 0x00000054ff54723e */ /* 0x000fe200000010ff */
[----:B------:R-:W-:Y:S01]  /*9a00*/  @P3 IMAD.MOV.U32 R7, RZ, RZ, R13 ;  /* 0x000000ffff073224 */ /* 0x000fe200078e000d */
[----:B------:R-:W-:-:S02]  /*9a10*/  F2FP.BF16.F32.PACK_AB R85, RZ, R85 ;  /* 0x00000055ff55723e */ /* 0x000fc400000010ff */
[----:B------:R-:W-:Y:S02]  /*9a20*/  F2FP.BF16.F32.PACK_AB R86, RZ, R86 ;  /* 0x00000056ff56723e */ /* 0x000fe400000010ff */
[----:B------:R0:W-:Y:S01]  /*9a30*/  @P3 STG.E.U16 desc[UR36][R6.64+0x32], R39 ;  /* 0x0000322706003986 */ /* 0x0001e2000c101524 */
[C---:B------:R-:W-:Y:S02]  /*9a40*/  ISETP.GT.AND P3, PT, R0.reuse, 0x21, P2 ;  /* 0x000000210000780c */ /* 0x040fe40001764270 */
[----:B------:R-:W-:Y:S01]  /*9a50*/  F2FP.BF16.F32.PACK_AB R87, RZ, R87 ;  /* 0x00000057ff57723e */ /* 0x000fe200000010ff */
[----:B------:R-:W-:Y:S01]  /*9a60*/  @P4 STG.E.U16 desc[UR36][R4.64+0x40], R40 ;  /* 0x0000402804004986 */ /* 0x000fe2000c101524 */
[----:B------:R-:W-:-:S03]  /*9a70*/  ISETP.GT.AND P4, PT, R0, 0x28, P1 ;  /* 0x000000280000780c */ /* 0x000fc60000f84270 */
[----:B------:R-:W-:Y:S01]  /*9a80*/  @P5 STG.E.U16 desc[UR36][R4.64+0x42], R41 ;  /* 0x0000422904005986 */ /* 0x000fe2000c101524 */
[----:B------:R-:W-:Y:S01]  /*9a90*/  ISETP.GT.AND P5, PT, R0, 0x29, P1 ;  /* 0x000000290000780c */ /* 0x000fe20000fa4270 */
[----:B0-----:R-:W-:Y:S02]  /*9aa0*/  @P0 IMAD.MOV.U32 R6, RZ, RZ, R12 ;  /* 0x000000ffff060224 */ /* 0x001fe400078e000c */
[----:B------:R-:W-:-:S05]  /*9ab0*/  @P0 IMAD.MOV.U32 R7, RZ, RZ, R13 ;  /* 0x000000ffff070224 */ /* 0x000fca00078e000d */
[----:B------:R0:W-:Y:S01]  /*9ac0*/  @P0 STG.E.U16 desc[UR36][R6.64+0x40], R42 ;  /* 0x0000402a06000986 */ /* 0x0001e2000c101524 */
[----:B------:R-:W-:Y:S01]  /*9ad0*/  ISETP.GT.AND P0, PT, R0, 0x28, P2 ;  /* 0x000000280000780c */ /* 0x000fe20001704270 */
[----:B0-----:R-:W-:Y:S01]  /*9ae0*/  @P3 IMAD.MOV.U32 R6, RZ, RZ, R12 ;  /* 0x000000ffff063224 */ /* 0x001fe200078e000c */
[----:B------:R-:W-:-:S05]  /*9af0*/  @P3 MOV R7, R13 ;  /* 0x0000000d00073202 */ /* 0x000fca0000000f00 */
[----:B------:R0:W-:Y:S01]  /*9b00*/  @P3 STG.E.U16 desc[UR36][R6.64+0x42], R43 ;  /* 0x0000422b06003986 */ /* 0x0001e2000c101524 */
[----:B------:R-:W-:-:S03]  /*9b10*/  ISETP.GT.AND P3, PT, R0, 0x29, P2 ;  /* 0x000000290000780c */ /* 0x000fc60001764270 */
        /* <DEDUP_REMOVED lines=8> */
[----:B0-----:R-:W-:Y:S02]  /*9ba0*/  @P3 IMAD.MOV.U32 R6, RZ, RZ, R12 ;  /* 0x000000ffff063224 */ /* 0x001fe400078e000c */
[----:B------:R-:W-:-:S05]  /*9bb0*/  @P3 IMAD.MOV.U32 R7, RZ, RZ, R13 ;  /* 0x000000ffff073224 */ /* 0x000fca00078e000d */
        /* <DEDUP_REMOVED lines=21> */
[----:B------:R-:W-:Y:S02]  /*9d10*/  ISETP.GT.AND P0, PT, R0, 0x40, P2 ;  /* 0x000000400000780c */ /* 0x000fe40001704270 */
[----:B0-----:R-:W-:Y:S01]  /*9d20*/  @P3 MOV R6, R12 ;  /* 0x0000000c00063202 */ /* 0x001fe20000000f00 */
        /* <DEDUP_REMOVED lines=31> */
[----:B0-----:R-:W-:Y:S01]  /*9f20*/  @P0 IMAD.MOV.U32 R6, RZ, RZ, R12 ;  /* 0x000000ffff060224 */ /* 0x001fe200078e000c */
[----:B------:R-:W-:-:S05]  /*9f30*/  @P0 MOV R7, R13 ;  /* 0x0000000d00070202 */ /* 0x000fca0000000f00 */
        /* <DEDUP_REMOVED lines=33> */
[----:B------:R-:W-:Y:S02]  /*a150*/  ISETP.GT.AND P5, PT, R0, 0x71, P1 ;  /* 0x000000710000780c */ /* 0x000fe40000fa4270 */
[----:B0-----:R-:W-:Y:S01]  /*a160*/  @P0 MOV R6, R12 ;  /* 0x0000000c00060202 */ /* 0x001fe20000000f00 */
[----:B------:R-:W-:-:S05]  /*a170*/  @P0 IMAD.MOV.U32 R7, RZ, RZ, R13 ;  /* 0x000000ffff070224 */ /* 0x000fca00078e000d */
[----:B------:R0:W-:Y:S01]  /*a180*/  @P0 STG.E.U16 desc[UR36][R6.64+0xd0], R78 ;  /* 0x0000d04e06000986 */ /* 0x0001e2000c101524 */
[----:B------:R-:W-:Y:S01]  /*a190*/  ISETP.GT.AND P0, PT, R0, 0x70, P2 ;  /* 0x000000700000780c */ /* 0x000fe20001704270 */
[----:B0-----:R-:W-:Y:S02]  /*a1a0*/  @P3 IMAD.MOV.U32 R6, RZ, RZ, R12 ;  /* 0x000000ffff063224 */ /* 0x001fe400078e000c */
[----:B------:R-:W-:-:S05]  /*a1b0*/  @P3 IMAD.MOV.U32 R7, RZ, RZ, R13 ;  /* 0x000000ffff073224 */ /* 0x000fca00078e000d */
[----:B------:R0:W-:Y:S01]  /*a1c0*/  @P3 STG.E.U16 desc[UR36][R6.64+0xd2], R79 ;  /* 0x0000d24f06003986 */ /* 0x0001e2000c101524 */
[C---:B------:R-:W-:Y:S02]  /*a1d0*/  ISETP.GT.AND P3, PT, R0.reuse, 0x78, P1 ;  /* 0x000000780000780c */ /* 0x040fe40000f64270 */
[C---:B------:R-:W-:Y:S01]  /*a1e0*/  ISETP.GT.AND P1, PT, R0.reuse, 0x79, P1 ;  /* 0x000000790000780c */ /* 0x040fe20000f24270 */
[----:B------:R-:W-:Y:S01]  /*a1f0*/  @P4 STG.E.U16 desc[UR36][R4.64+0xe0], R80 ;  /* 0x0000e05004004986 */ /* 0x000fe2000c101524 */
[----:B------:R-:W-:-:S03]  /*a200*/  ISETP.GT.AND P4, PT, R0, 0x71, P2 ;  /* 0x000000710000780c */ /* 0x000fc60001784270 */
[----:B------:R-:W-:Y:S01]  /*a210*/  @P5 STG.E.U16 desc[UR36][R4.64+0xe2], R81 ;  /* 0x0000e25104005986 */ /* 0x000fe2000c101524 */
[C---:B------:R-:W-:Y:S02]  /*a220*/  ISETP.GT.AND P5, PT, R0.reuse, 0x78, P2 ;  /* 0x000000780000780c */ /* 0x040fe400017a4270 */
[----:B------:R-:W-:Y:S01]  /*a230*/  ISETP.GT.AND P2, PT, R0, 0x79, P2 ;  /* 0x000000790000780c */ /* 0x000fe20001744270 */
[----:B0-----:R-:W-:Y:S02]  /*a240*/  @P0 IMAD.MOV.U32 R6, RZ, RZ, R12 ;  /* 0x000000ffff060224 */ /* 0x001fe400078e000c */
[----:B------:R-:W-:-:S05]  /*a250*/  @P0 IMAD.MOV.U32 R7, RZ, RZ, R13 ;  /* 0x000000ffff070224 */ /* 0x000fca00078e000d */
[----:B------:R0:W-:Y:S02]  /*a260*/  @P0 STG.E.U16 desc[UR36][R6.64+0xe0], R82 ;  /* 0x0000e05206000986 */ /* 0x0001e4000c101524 */
[----:B0-----:R-:W-:Y:S02]  /*a270*/  @P4 IMAD.MOV.U32 R6, RZ, RZ, R12 ;  /* 0x000000ffff064224 */ /* 0x001fe400078e000c */
[----:B------:R-:W-:-:S05]  /*a280*/  @P4 IMAD.MOV.U32 R7, RZ, RZ, R13 ;  /* 0x000000ffff074224 */ /* 0x000fca00078e000d */
[----:B------:R-:W-:Y:S04]  /*a290*/  @P4 STG.E.U16 desc[UR36][R6.64+0xe2], R83 ;  /* 0x0000e25306004986 */ /* 0x000fe8000c101524 */
[----:B------:R-:W-:Y:S04]  /*a2a0*/  @P3 STG.E.U16 desc[UR36][R4.64+0xf0], R84 ;  /* 0x0000f05404003986 */ /* 0x000fe8000c101524 */
[----:B------:R0:W-:Y:S02]  /*a2b0*/  @P1 STG.E.U16 desc[UR36][R4.64+0xf2], R85 ;  /* 0x0000f25504001986 */ /* 0x0001e4000c101524 */
[----:B0-----:R-:W-:-:S02]  /*a2c0*/  @P5 IMAD.MOV.U32 R4, RZ, RZ, R12 ;  /* 0x000000ffff045224 */ /* 0x001fc400078e000c */
[----:B------:R-:W-:-:S05]  /*a2d0*/  @P5 IMAD.MOV.U32 R5, RZ, RZ, R13 ;  /* 0x000000ffff055224 */ /* 0x000fca00078e000d */
[----:B------:R0:W-:Y:S04]  /*a2e0*/  @P5 STG.E.U16 desc[UR36][R4.64+0xf0], R86 ;  /* 0x0000f05604005986 */ /* 0x0001e8000c101524 */
[----:B------:R0:W-:Y:S02]  /*a2f0*/  @P2 STG.E.U16 desc[UR36][R12.64+0xf2], R87 ;  /* 0x0000f2570c002986 */ /* 0x0001e4000c101524 */
.L_x_281:
[----:B------:R-:W-:Y:S05]  /*a300*/  BSYNC B0 ;  /* 0x0000000000007941 */ /* 0x000fea0003800000 */
.L_x_29:
[----:B------:R-:W-:Y:S01]  /*a310*/  ULDC UR4, c[0x0][0xc] ;  /* 0x0000030000047ab9 */ /* 0x000fe20000000800 */
[----:B------:R-:W-:Y:S01]  /*a320*/  ULDC UR5, c[0x0][0x10] ;  /* 0x0000040000057ab9 */ /* 0x000fe20000000800 */
[----:B0-----:R-:W0:Y:S01]  /*a330*/  LDC R3, c[0x0][0x14] ;  /* 0x00000500ff037b82 */ /* 0x001e220000000800 */
[----:B------:R-:W-:Y:S01]  /*a340*/  UIMAD.WIDE.U32 UR4, UR4, UR5, URZ ;  /* 0x00000005040472a5 */ /* 0x000fe2000f8e003f */
[----:B------:R-:W-:Y:S01]  /*a350*/  PRMT R0, RZ, 0x7610, R0 ;  /* 0x00007610ff007816 */ /* 0x000fe20000000000 */
[----:B------:R-:W-:Y:S01]  /*a360*/  IMAD.MOV.U32 R23, RZ, RZ, -0x1 ;  /* 0xffffffffff177424 */ /* 0x000fe200078e00ff */
[----:B------:R-:W-:-:S03]  /*a370*/  MOV R153, 0xffffffff ;  /* 0xffffffff00997802 */ /* 0x000fc60000000f00 */
[----:B0-----:R-:W-:-:S04]  /*a380*/  IMAD.WIDE.U32 R16, R3, UR4, R16 ;  /* 0x0000000403107c25 */ /* 0x001fc8000f8e0010 */
[----:B------:R-:W-:Y:S01]  /*a390*/  IMAD R3, R3, UR5, RZ ;  /* 0x0000000503037c24 */ /* 0x000fe2000f8e02ff */
[----:B------:R-:W-:Y:S02]  /*a3a0*/  ULDC.64 UR4, c[0x0][0x650] ;  /* 0x0001940000047ab9 */ /* 0x000fe40000000a00 */
[----:B------:R-:W-:Y:S01]  /*a3b0*/  ISETP.GE.U32.AND P0, PT, R16, UR4, PT ;  /* 0x0000000410007c0c */ /* 0x000fe2000bf06070 */
[----:B------:R-:W-:-:S05]  /*a3c0*/  IMAD.IADD R17, R17, 0x1, R3 ;  /* 0x0000000111117824 */ /* 0x000fca00078e0203 */
[----:B------:R-:W-:-:S13]  /*a3d0*/  ISETP.GE.U32.AND.EX P0, PT, R17, UR5, PT, P0 ;  /* 0x0000000511007c0c */ /* 0x000fda000bf06100 */
[----:B------:R-:W-:Y:S05]  /*a3e0*/  @P0 BRA `(.L_x_282) ;  /* 0x0000000400640947 */ /* 0x000fea0003800000 */
[----:B------:R-:W0:Y:S01]  /*a3f0*/  S2R R12, SR_CTAID.X ;  /* 0x00000000000c7919 */ /* 0x000e220000002500 */
[----:B-12---:R-:W1:Y:S01]  /*a400*/  LDC.64 R10, c[0x0][0x628] ;  /* 0x00018a00ff0a7b82 */ /* 0x006e620000000a00 */
[----:B------:R-:W-:Y:S01]  /*a410*/  ULDC UR4, c[0x0][0x150] ;  /* 0x0000540000047ab9 */ /* 0x000fe20000000800 */
[----:B------:R-:W-:Y:S01]  /*a420*/  IMAD.MOV.U32 R8, RZ, RZ, R16 ;  /* 0x000000ffff087224 */ /* 0x000fe200078e0010 */
[----:B------:R-:W2:Y:S01]  /*a430*/  S2R R24, SR_CTAID.Y ;  /* 0x0000000000187919 */ /* 0x000ea20000002600 */
[----:B------:R-:W-:-:S04]  /*a440*/  IMAD.MOV.U32 R9, RZ, RZ, R17 ;  /* 0x000000ffff097224 */ /* 0x000fc800078e0011 */
[----:B------:R-:W2:Y:S08]  /*a450*/  LDC R21, c[0x0][0x144] ;  /* 0x00005100ff157b82 */ /* 0x000eb00000000800 */
[----:B------:R-:W2:Y:S08]  /*a460*/  LDC R0, c[0x0][0x630] ;  /* 0x00018c00ff007b82 */ /* 0x000eb00000000800 */
[----:B------:R-:W2:Y:S01]  /*a470*/  LDC.64 R14, c[0x0][0x620] ;  /* 0x00018800ff0e7b82 */ /* 0x000ea20000000a00 */
[----:B-1----:R-:W-:-:S04]  /*a480*/  ISETP.NE.U32.AND P0, PT, R10, RZ, PT ;  /* 0x000000ff0a00720c */ /* 0x002fc80003f05070 */
[----:B------:R-:W-:Y:S02]  /*a490*/  ISETP.NE.AND.EX P0, PT, R11, RZ, PT, P0 ;  /* 0x000000ff0b00720c */ /* 0x000fe40003f05300 */
[----:B0-----:R-:W-:-:S05]  /*a4a0*/  I2FP.F32.U32 R3, R12 ;  /* 0x0000000c00037245 */ /* 0x001fca0000201000 */
[----:B------:R-:W-:-:S04]  /*a4b0*/  FMUL R3, R3, UR4 ;  /* 0x0000000403037c20 */ /* 0x000fc80008400000 */
[----:B------:R0:W1:Y:S02]  /*a4c0*/  F2I.U32.TRUNC.NTZ R20, R3 ;  /* 0x0000000300147305 */ /* 0x000064000020f000 */
[----:B------:R-:W-:Y:S05]  /*a4d0*/  @!P0 BRA `(.L_x_283) ;  /* 0x0000000000288947 */ /* 0x000fea0003800000 */
[----:B0-----:R-:W0:Y:S02]  /*a4e0*/  LDC R3, c[0x0][0x634] ;  /* 0x00018d00ff037b82 */ /* 0x001e240000000800 */
        /* <DEDUP_REMOVED lines=9> */
.L_x_283:
[----:B------:R-:W3:Y:S01]  /*a580*/  LDC.64 R28, c[0x0][0x640] ;  /* 0x00019000ff1c7b82 */ /* 0x000ee20000000a00 */
[-CC-:B--2---:R-:W-:Y:S01]  /*a590*/  SHF.R.U64 R23, R8, R0.reuse, R9.reuse ;  /* 0x0000000008177219 */ /* 0x184fe20000001209 */
[----:B-1----:R-:W-:Y:S01]  /*a5a0*/  IMAD.MOV R20, RZ, RZ, -R20 ;  /* 0x000000ffff147224 */ /* 0x002fe200078e0a14 */
[----:B------:R-:W-:Y:S01]  /*a5b0*/  SHF.R.U32.HI R0, RZ, R0, R9 ;  /* 0x00000000ff007219 */ /* 0x000fe20000011609 */
[----:B------:R-:W-:Y:S01]  /*a5c0*/  ULDC UR4, c[0x0][0x154] ;  /* 0x0000550000047ab9 */ /* 0x000fe20000000800 */
[----:B0-----:R-:W-:Y:S01]  /*a5d0*/  IADD3 R3, P0, RZ, -R23, RZ ;  /* 0x80000017ff037210 */ /* 0x001fe20007f1e0ff */
[----:B------:R-:W-:Y:S01]  /*a5e0*/  IMAD R21, R21, R20, R12 ;  /* 0x0000001415157224 */ /* 0x000fe200078e020c */
[----:B------:R-:W-:Y:S01]  /*a5f0*/  MOV R7, 0x1 ;  /* 0x0000000100077802 */ /* 0x000fe20000000f00 */
[----:B------:R-:W0:Y:S02]  /*a600*/  LDC R6, c[0x0][0x618] ;  /* 0x00018600ff067b82 */ /* 0x000e240000000800 */
[----:B------:R-:W-:-:S04]  /*a610*/  IMAD.X R5, RZ, RZ, ~R0, P0 ;  /* 0x000000ffff057224 */ /* 0x000fc800000e0e00 */
[-C--:B------:R-:W-:Y:S02]  /*a620*/  IMAD R0, R5, R14.reuse, RZ ;  /* 0x0000000e05007224 */ /* 0x080fe400078e02ff */
[----:B------:R-:W1:Y:S01]  /*a630*/  LDC R8, c[0x0][0x608] ;  /* 0x00018200ff087b82 */ /* 0x000e620000000800 */
[----:B------:R-:W-:-:S04]  /*a640*/  IMAD.WIDE.U32 R4, R3, R14, R16 ;  /* 0x0000000e03047225 */ /* 0x000fc800078e0010 */
[----:B------:R-:W-:Y:S01]  /*a650*/  IMAD R3, R3, R15, R0 ;  /* 0x0000000f03037224 */ /* 0x000fe200078e0200 */
[----:B------:R-:W-:Y:S02]  /*a660*/  I2FP.F32.U32 R0, R24 ;  /* 0x0000001800007245 */ /* 0x000fe40000201000 */
[----:B------:R-:W2:Y:S01]  /*a670*/  LDC R26, c[0x0][0x658] ;  /* 0x00019600ff1a7b82 */ /* 0x000ea20000000800 */
[----:B------:R-:W-:Y:S01]  /*a680*/  IMAD.IADD R3, R5, 0x1, R3 ;  /* 0x0000000105037824 */ /* 0x000fe200078e0203 */
[----:B---3--:R-:W-:Y:S01]  /*a690*/  ISETP.NE.U32.AND P0, PT, R28, RZ, PT ;  /* 0x000000ff1c00720c */ /* 0x008fe20003f05070 */
[----:B------:R-:W-:Y:S01]  /*a6a0*/  FMUL R0, R0, UR4 ;  /* 0x0000000400007c20 */ /* 0x000fe20008400000 */
[----:B------:R-:W-:Y:S02]  /*a6b0*/  IMAD.MOV.U32 R5, RZ, RZ, -0x1 ;  /* 0xffffffffff057424 */ /* 0x000fe400078e00ff */
[----:B------:R-:W-:Y:S01]  /*a6c0*/  ISETP.NE.AND.EX P0, PT, R29, RZ, PT, P0 ;  /* 0x000000ff1d00720c */ /* 0x000fe20003f05300 */
[----:B------:R3:W2:Y:S01]  /*a6d0*/  F2I.U32.TRUNC.NTZ R13, R0 ;  /* 0x00000000000d7305 */ /* 0x0006a2000020f000 */
[----:B------:R-:W3:Y:S01]  /*a6e0*/  LDC R15, c[0x0][0x148] ;  /* 0x00005200ff0f7b82 */ /* 0x000ee20000000800 */
[----:B0-----:R-:W-:-:S02]  /*a6f0*/  SHF.R.U64 R12, R4, R6, R3 ;  /* 0x00000006040c7219 */ /* 0x001fc40000001203 */
[----:B------:R-:W-:-:S05]  /*a700*/  SHF.R.U32.HI R3, RZ, R6, R3 ;  /* 0x00000006ff037219 */ /* 0x000fca0000011603 */
[----:B------:R-:W0:Y:S01]  /*a710*/  LDC R20, c[0x0][0x600] ;  /* 0x00018000ff147b82 */ /* 0x000e220000000800 */
[-CC-:B-1----:R-:W-:Y:S02]  /*a720*/  SHF.R.U64 R10, R12, R8.reuse, R3.reuse ;  /* 0x000000080c0a7219 */ /* 0x182fe40000001203 */
[----:B------:R-:W-:-:S05]  /*a730*/  SHF.R.U32.HI R3, RZ, R8, R3 ;  /* 0x00000008ff037219 */ /* 0x000fca0000011603 */
[----:B------:R-:W1:Y:S01]  /*a740*/  LDC R27, c[0x0][0x648] ;  /* 0x00019200ff1b7b82 */ /* 0x000e620000000800 */
[-C--:B--2---:R-:W-:Y:S02]  /*a750*/  SHF.L.U32 R4, R5, R26.reuse, RZ ;  /* 0x0000001a05047219 */ /* 0x084fe400000006ff */
[--C-:B------:R-:W-:Y:S02]  /*a760*/  SHF.R.U64 R14, R10, R26, R3.reuse ;  /* 0x0000001a0a0e7219 */ /* 0x100fe40000001203 */
[----:B------:R-:W-:Y:S02]  /*a770*/  LOP3.LUT R25, RZ, R4, RZ, 0x33, !PT ;  /* 0x00000004ff197212 */ /* 0x000fe400078e33ff */
[-C--:B------:R-:W-:Y:S01]  /*a780*/  SHF.R.U32.HI R5, RZ, R26.reuse, R3 ;  /* 0x0000001aff057219 */ /* 0x080fe20000011603 */
[----:B------:R-:W2:Y:S01]  /*a790*/  LDC R30, c[0x0][0x638] ;  /* 0x00018e00ff1e7b82 */ /* 0x000ea20000000800 */
[----:B------:R-:W-:Y:S01]  /*a7a0*/  SHF.L.U32 R152, R7, R26, RZ ;  /* 0x0000001a07987219 */ /* 0x000fe200000006ff */
[----:B------:R-:W-:-:S06]  /*a7b0*/  IMAD.MOV.U32 R4, RZ, RZ, R14 ;  /* 0x000000ffff047224 */ /* 0x000fcc00078e000e */
[----:B------:R-:W0:Y:S01]  /*a7c0*/  LDC R31, c[0x0][0x610] ;  /* 0x00018400ff1f7b82 */ /* 0x000e220000000800 */
[----:B------:R-:W-:Y:S05]  /*a7d0*/  @!P0 BRA `(.L_x_284) ;  /* 0x0000000000288947 */ /* 0x000fea0003800000 */
[----:B------:R-:W4:Y:S02]  /*a7e0*/  LDC R3, c[0x0][0x64c] ;  /* 0x00019300ff037b82 */ /* 0x000f240000000800 */
[----:B----4-:R-:W-:-:S05]  /*a7f0*/  IADD3 R3, P0, R14, R3, RZ ;  /* 0x000000030e037210 */ /* 0x010fca0007f1e0ff */
        /* <DEDUP_REMOVED lines=8> */
.L_x_284:
[----:B------:R-:W-:Y:S01]  /*a880*/  ISETP.NE.AND P0, PT, R2, 0x1, PT ;  /* 0x000000010200780c */ /* 0x000fe20003f05270 */
[----:B0-----:R-:W-:Y:S01]  /*a890*/  VIADD R7, R20, 0xffffffff ;  /* 0xffffffff14077836 */ /* 0x001fe20000000000 */
[----:B-1-3--:R-:W-:Y:S01]  /*a8a0*/  SHF.R.U64 R0, R4, R27, R5 ;  /* 0x0000001b04007219 */ /* 0x00afe20000001205 */
[----:B------:R-:W-:Y:S01]  /*a8b0*/  IMAD.MOV R13, RZ, RZ, -R13 ;  /* 0x000000ffff0d7224 */ /* 0x000fe200078e0a0d */
[----:B------:R-:W-:Y:S01]  /*a8c0*/  LOP3.LUT R5, R10, R25, RZ, 0xc0, !PT ;  /* 0x000000190a057212 */ /* 0x000fe200078ec0ff */
[----:B------:R-:W-:Y:S02]  /*a8d0*/  IMAD.MOV.U32 R4, RZ, RZ, 0x1 ;  /* 0x00000001ff047424 */ /* 0x000fe400078e00ff */
[----:B------:R-:W-:Y:S02]  /*a8e0*/  IMAD.MOV R3, RZ, RZ, -R0 ;  /* 0x000000ffff037224 */ /* 0x000fe400078e0a00 */
[----:B------:R-:W-:Y:S01]  /*a8f0*/  IMAD R152, R152, R0, R5 ;  /* 0x0000000098987224 */ /* 0x000fe200078e0205 */
[----:B------:R-:W-:Y:S01]  /*a900*/  LOP3.LUT R5, R12, R7, RZ, 0xc0, !PT ;  /* 0x000000070c057212 */ /* 0x000fe200078ec0ff */
[----:B--2---:R-:W-:-:S02]  /*a910*/  IMAD R0, R3, R30, R14 ;  /* 0x0000001e03007224 */ /* 0x004fc400078e020e */
[----:B------:R-:W-:Y:S02]  /*a920*/  @P0 IMAD R21, R15, R13, R24 ;  /* 0x0000000d0f150224 */ /* 0x000fe400078e0218 */
[----:B------:R-:W-:Y:S01]  /*a930*/  IMAD R3, R0, R20, R5 ;  /* 0x0000001400037224 */ /* 0x000fe200078e0205 */
[----:B------:R-:W-:Y:S01]  /*a940*/  PRMT R0, R4, 0x7610, R0 ;  /* 0x0000761004007816 */ /* 0x000fe20000000000 */
[----:B------:R-:W-:-:S05]  /*a950*/  IMAD R152, R152, R31, R21 ;  /* 0x0000001f98987224 */ /* 0x000fca00078e0215 */
[----:B------:R-:W-:Y:S02]  /*a960*/  SEL R153, R3, R152, !P0 ;  /* 0x0000009803997207 */ /* 0x000fe40004000000 */
[----:B------:R-:W-:-:S07]  /*a970*/  SEL R152, R152, R3, !P0 ;  /* 0x0000000398987207 */ /* 0x000fce0004000000 */
.L_x_282:
[----:B------:R-:W-:-:S13]  /*a980*/  LOP3.LUT P0, RZ, R0, 0xff, RZ, 0xc0, !PT ;  /* 0x000000ff00ff7812 */ /* 0x000fda000780c0ff */
[----:B------:R-:W-:Y:S05]  /*a990*/  @P0 BRA `(.L_x_285) ;  /* 0xffffff6400980947 */ /* 0x000fea000383ffff */
[----:B------:R-:W-:Y:S05]  /*a9a0*/  EXIT ;  /* 0x000000000000794d */ /* 0x000fea0003800000 */
.L_x_4:
[----:B0-----:R-:W-:Y:S01]  /*a9b0*/  ULDC.64 UR4, c[0x0][0x650] ;  /* 0x0001940000047ab9 */ /* 0x001fe20000000a00 */
        /* <DEDUP_REMOVED lines=25> */
.L_x_287:
[--C-:B------:R-:W-:Y:S01]  /*ab50*/  SHF.R.U64 R12, R10, R14, R11.reuse ;  /* 0x0000000e0a0c7219 */ /* 0x100fe2000000120b */
[----:B------:R-:W0:Y:S01]  /*ab60*/  LDC R22, c[0x0][0x618] ;  /* 0x00018600ff167b82 */ /* 0x000e220000000800 */
[----:B------:R-:W-:Y:S01]  /*ab70*/  I2FP.F32.U32 R6, R4 ;  /* 0x0000000400067245 */ /* 0x000fe20000201000 */
[----:B------:R-:W-:Y:S01]  /*ab80*/  ULDC UR4, c[0x0][0x150] ;  /* 0x0000540000047ab9 */ /* 0x000fe20000000800 */
[----:B------:R-:W-:Y:S02]  /*ab90*/  SHF.R.U32.HI R5, RZ, R14, R11 ;  /* 0x0000000eff057219 */ /* 0x000fe4000001160b */
[----:B------:R-:W-:Y:S01]  /*aba0*/  IADD3 R9, P0, RZ, -R12, RZ ;  /* 0x8000000cff097210 */ /* 0x000fe20007f1e0ff */
[----:B------:R-:W-:Y:S01]  /*abb0*/  FMUL R11, R6, UR4 ;  /* 0x00000004060b7c20 */ /* 0x000fe20008400000 */
[----:B------:R-:W-:Y:S01]  /*abc0*/  ULDC UR4, c[0x0][0x154] ;  /* 0x0000550000047ab9 */ /* 0x000fe20000000800 */
[----:B------:R-:W1:Y:S02]  /*abd0*/  LDC.64 R24, c[0x0][0x640] ;  /* 0x00019000ff187b82 */ /* 0x000e640000000a00 */
[----:B------:R-:W-:-:S02]  /*abe0*/  IMAD.X R5, RZ, RZ, ~R5, P0 ;  /* 0x000000ffff057224 */ /* 0x000fc400000e0e05 */
[----:B------:R-:W2:Y:S01]  /*abf0*/  F2I.U32.TRUNC.NTZ R11, R11 ;  /* 0x0000000b000b7305 */ /* 0x000ea2000020f000 */
[----:B------:R-:W-:-:S03]  /*ac00*/  IMAD.WIDE.U32 R6, R9, R20, R16 ;  /* 0x0000001409067225 */ /* 0x000fc600078e0010 */
[----:B------:R-:W3:Y:S01]  /*ac10*/  LDC R13, c[0x0][0x144] ;  /* 0x00005100ff0d7b82 */ /* 0x000ee20000000800 */
[----:B------:R-:W-:-:S04]  /*ac20*/  IMAD R8, R5, R20, RZ ;  /* 0x0000001405087224 */ /* 0x000fc800078e02ff */
[----:B------:R-:W-:Y:S02]  /*ac30*/  IMAD R5, R9, R21, R8 ;  /* 0x0000001509057224 */ /* 0x000fe400078e0208 */
[----:B------:R-:W-:Y:S01]  /*ac40*/  IMAD.MOV.U32 R8, RZ, RZ, -0x1 ;  /* 0xffffffffff087424 */ /* 0x000fe200078e00ff */
[----:B------:R-:W4:Y:S01]  /*ac50*/  LDC R14, c[0x0][0x608] ;  /* 0x00018200ff0e7b82 */ /* 0x000f220000000800 */
[----:B------:R-:W-:Y:S01]  /*ac60*/  IMAD.IADD R5, R7, 0x1, R5 ;  /* 0x0000000107057824 */ /* 0x000fe200078e0205 */
[----:B------:R-:W-:-:S04]  /*ac70*/  I2FP.F32.U32 R7, R3 ;  /* 0x0000000300077245 */ /* 0x000fc80000201000 */
[-C--:B0-----:R-:W-:Y:S01]  /*ac80*/  SHF.R.U64 R10, R6, R22.reuse, R5 ;  /* 0x00000016060a7219 */ /* 0x081fe20000001205 */
[----:B--2---:R-:W-:Y:S01]  /*ac90*/  IMAD.MOV R6, RZ, RZ, -R11 ;  /* 0x000000ffff067224 */ /* 0x004fe200078e0a0b */
[----:B------:R-:W0:Y:S01]  /*aca0*/  LDC R9, c[0x0][0x658] ;  /* 0x00019600ff097b82 */ /* 0x000e220000000800 */
[----:B-1----:R-:W-:Y:S01]  /*acb0*/  ISETP.NE.U32.AND P0, PT, R24, RZ, PT ;  /* 0x000000ff1800720c */ /* 0x002fe20003f05070 */
[----:B------:R-:W-:Y:S01]  /*acc0*/  FMUL R7, R7, UR4 ;  /* 0x0000000407077c20 */ /* 0x000fe20008400000 */
[----:B------:R-:W-:Y:S02]  /*acd0*/  SHF.R.U32.HI R5, RZ, R22, R5 ;  /* 0x00000016ff057219 */ /* 0x000fe40000011605 */
[----:B------:R-:W-:-:S03]  /*ace0*/  ISETP.NE.AND.EX P0, PT, R25, RZ, PT, P0 ;  /* 0x000000ff1900720c */ /* 0x000fc60003f05300 */
[----:B------:R-:W1:Y:S01]  /*acf0*/  LDC R20, c[0x0][0x148] ;  /* 0x00005200ff147b82 */ /* 0x000e620000000800 */
[----:B---3--:R-:W-:Y:S02]  /*ad00*/  IMAD R23, R13, R6, R4 ;  /* 0x000000060d177224 */ /* 0x008fe400078e0204 */
[----:B------:R-:W-:-:S05]  /*ad10*/  IMAD.MOV.U32 R6, RZ, RZ, 0x1 ;  /* 0x00000001ff067424 */ /* 0x000fca00078e00ff */
[----:B------:R-:W2:Y:S01]  /*ad20*/  LDC R21, c[0x0][0x600] ;  /* 0x00018000ff157b82 */ /* 0x000ea20000000800 */
[-CC-:B----4-:R-:W-:Y:S02]  /*ad30*/  SHF.R.U64 R13, R10, R14.reuse, R5.reuse ;  /* 0x0000000e0a0d7219 */ /* 0x190fe40000001205 */
[----:B------:R-:W-:Y:S02]  /*ad40*/  SHF.R.U32.HI R4, RZ, R14, R5 ;  /* 0x0000000eff047219 */ /* 0x000fe40000011605 */
[----:B------:R3:W4:Y:S03]  /*ad50*/  F2I.U32.TRUNC.NTZ R14, R7 ;  /* 0x00000007000e7305 */ /* 0x000726000020f000 */
[----:B------:R-:W1:Y:S01]  /*ad60*/  LDC R26, c[0x0][0x648] ;  /* 0x00019200ff1a7b82 */ /* 0x000e620000000800 */
[-C--:B0-----:R-:W-:Y:S02]  /*ad70*/  SHF.L.U32 R8, R8, R9.reuse, RZ ;  /* 0x0000000908087219 */ /* 0x081fe400000006ff */
[----:B------:R-:W-:-:S02]  /*ad80*/  SHF.R.U64 R15, R13, R9, R4 ;  /* 0x000000090d0f7219 */ /* 0x000fc40000001204 */
[-C--:B------:R-:W-:Y:S02]  /*ad90*/  SHF.R.U32.HI R5, RZ, R9.reuse, R4 ;  /* 0x00000009ff057219 */ /* 0x080fe40000011604 */
[----:B------:R-:W-:Y:S01]  /*ada0*/  SHF.L.U32 R22, R6, R9, RZ ;  /* 0x0000000906167219 */ /* 0x000fe200000006ff */
[----:B------:R-:W0:Y:S01]  /*adb0*/  LDC R27, c[0x0][0x638] ;  /* 0x00018e00ff1b7b82 */ /* 0x000e220000000800 */
[----:B------:R-:W-:Y:S02]  /*adc0*/  LOP3.LUT R28, RZ, R8, RZ, 0x33, !PT ;  /* 0x00000008ff1c7212 */ /* 0x000fe400078e33ff */
        /* <DEDUP_REMOVED lines=13> */
.L_x_288:
[----:B------:R-:W-:Y:S01]  /*aea0*/  ISETP.NE.AND P0, PT, R2, 0x1, PT ;  /* 0x000000010200780c */ /* 0x000fe20003f05270 */
[----:B--2---:R-:W-:Y:S01]  /*aeb0*/  VIADD R7, R21, 0xffffffff ;  /* 0xffffffff15077836 */ /* 0x004fe20000000000 */
[----:B-1----:R-:W-:Y:S01]  /*aec0*/  SHF.R.U64 R5, R4, R26, R5 ;  /* 0x0000001a04057219 */ /* 0x002fe20000001205 */
[----:B------:R-:W-:Y:S01]  /*aed0*/  IMAD.MOV R14, RZ, RZ, -R14 ;  /* 0x000000ffff0e7224 */ /* 0x000fe200078e0a0e */
[----:B------:R-:W-:Y:S01]  /*aee0*/  LOP3.LUT R4, R13, R28, RZ, 0xc0, !PT ;  /* 0x0000001c0d047212 */ /* 0x000fe200078ec0ff */
[----:B------:R-:W-:Y:S01]  /*aef0*/  IMAD.MOV.U32 R8, RZ, RZ, R12 ;  /* 0x000000ffff087224 */ /* 0x000fe200078e000c */
[----:B------:R-:W-:Y:S01]  /*af00*/  LOP3.LUT R10, R10, R7, RZ, 0xc0, !PT ;  /* 0x000000070a0a7212 */ /* 0x000fe200078ec0ff */
[----:B------:R-:W-:Y:S02]  /*af10*/  IMAD.MOV R6, RZ, RZ, -R5 ;  /* 0x000000ffff067224 */ /* 0x000fe400078e0a05 */
[----:B------:R-:W-:-:S04]  /*af20*/  IMAD R4, R22, R5, R4 ;  /* 0x0000000516047224 */ /* 0x000fc800078e0204 */
[----:B------:R-:W-:Y:S02]  /*af30*/  @P0 IMAD R23, R20, R14, R3 ;  /* 0x0000000e14170224 */ /* 0x000fe400078e0203 */
[----:B0-----:R-:W-:Y:S02]  /*af40*/  IMAD R3, R6, R27, R15 ;  /* 0x0000001b06037224 */ /* 0x001fe400078e020f */
[----:B------:R-:W-:Y:S02]  /*af50*/  IMAD R7, R4, R29, R23 ;  /* 0x0000001d04077224 */ /* 0x000fe400078e0217 */
[----:B------:R-:W-:Y:S02]  /*af60*/  IMAD R4, R3, R21, R10 ;  /* 0x0000001503047224 */ /* 0x000fe400078e020a */
[----:B------:R-:W-:-:S03]  /*af70*/  IMAD.MOV.U32 R6, RZ, RZ, 0x1 ;  /* 0x00000001ff067424 */ /* 0x000fc600078e00ff */
[----:B------:R-:W-:Y:S02]  /*af80*/  SEL R9, R4, R7, !P0 ;  /* 0x0000000704097207 */ /* 0x000fe40004000000 */
[----:B------:R-:W-:-:S07]  /*af90*/  SEL R7, R7, R4, !P0 ;  /* 0x0000000407077207 */ /* 0x000fce0004000000 */
.L_x_286:
[----:B------:R-:W-:-:S08]  /*afa0*/  NOP ;  /* 0x0000000000007918 */ /* 0x000fd00000000000 */
[----:B------:R-:W0:-:S00]  /*afb0*/  USETMAXREG.DEALLOC.CTAPOOL 0x28 ;  /* 0x00000028000079c8 */ /* 0x000e0000080e0500 */
[----:B0-----:R-:W-:-:S13]  /*afc0*/  ISETP.NE.AND P0, PT, R0, RZ, PT ;  /* 0x000000ff0000720c */ /* 0x001fda0003f05270 */
[----:B------:R-:W-:Y:S05]  /*afd0*/  @P0 EXIT ;  /* 0x000000000000094d */ /* 0x000fea0003800000 */
[----:B------:R-:W-:Y:S01]  /*afe0*/  LOP3.LUT P0, RZ, R6, 0xff, RZ, 0xc0, !PT ;  /* 0x000000ff06ff7812 */ /* 0x000fe2000780c0ff */
[----:B------:R-:W-:Y:S01]  /*aff0*/  IMAD.MOV.U32 R0, RZ, RZ, 0x1 ;  /* 0x00000001ff007424 */ /* 0x000fe200078e00ff */
[----:B------:R-:W-:-:S11]  /*b000*/  MOV R12, RZ ;  /* 0x000000ff000c7202 */ /* 0x000fd60000000f00 */
[----:B------:R-:W-:Y:S05]  /*b010*/  @!P0 BRA `(.L_x_289) ;  /* 0x0000000c00308947 */ /* 0x000fea0003800000 */
[----:B------:R-:W0:Y:S01]  /*b020*/  LDC R0, c[0x0][0x28c] ;  /* 0x0000a300ff007b82 */ /* 0x000e220000000800 */
[----:B------:R-:W-:Y:S01]  /*b030*/  ULDC UR5, c[0x0][0x600] ;  /* 0x0001800000057ab9 */ /* 0x000fe20000000800 */
[----:B------:R-:W-:Y:S01]  /*b040*/  ULDC UR4, c[0x0][0xc] ;  /* 0x0000030000047ab9 */ /* 0x000fe20000000800 */
[----:B------:R-:W-:Y:S01]  /*b050*/  UIADD3 UR16, UR5, -0x1, URZ ;  /* 0xffffffff05107890 */ /* 0x000fe2000fffe03f */
[C---:B------:R-:W-:Y:S01]  /*b060*/  LOP3.LUT P2, RZ, R18.reuse, 0x7f, RZ, 0xc0, !PT ;  /* 0x0000007f12ff7812 */ /* 0x040fe2000784c0ff */
[----:B------:R-:W-:Y:S01]  /*b070*/  ULDC UR6, c[0x0][0x658] ;  /* 0x0001960000067ab9 */ /* 0x000fe20000000800 */
[----:B------:R-:W-:Y:S01]  /*b080*/  ULDC UR5, c[0x0][0x10] ;  /* 0x0000040000057ab9 */ /* 0x000fe20000000800 */
[----:B------:R-:W-:Y:S01]  /*b090*/  UMOV UR7, 0xffffffff ;  /* 0xffffffff00077882 */ /* 0x000fe20000000000 */
[----:B------:R-:W-:Y:S01]  /*b0a0*/  UMOV UR8, 0x1 ;  /* 0x0000000100087882 */ /* 0x000fe20000000000 */
[----:B------:R-:W-:Y:S01]  /*b0b0*/  UIMAD.WIDE.U32 UR4, UR4, UR5, URZ ;  /* 0x00000005040472a5 */ /* 0x000fe2000f8e003f */
[----:B------:R-:W-:Y:S01]  /*b0c0*/  LOP3.LUT P0, RZ, R18, 0x1f, RZ, 0xc0, !PT ;  /* 0x0000001f12ff7812 */ /* 0x000fe2000780c0ff */
[----:B------:R-:W-:Y:S01]  /*b0d0*/  USHF.L.U32 UR7, UR7, UR6, URZ ;  /* 0x0000000607077299 */ /* 0x000fe2000800063f */
[----:B------:R-:W-:Y:S01]  /*b0e0*/  BSSY B0, `(.L_x_289) ;  /* 0x00000bf000007945 */ /* 0x000fe20003800000 */
[----:B------:R-:W-:Y:S01]  /*b0f0*/  USHF.L.U32 UR18, UR8, UR6, URZ ;  /* 0x0000000608127299 */ /* 0x000fe2000800063f */
[----:B------:R-:W-:Y:S01]  /*b100*/  IMAD.MOV.U32 R13, RZ, RZ, 0x1 ;  /* 0x00000001ff0d7424 */ /* 0x000fe200078e00ff */
[----:B------:R-:W-:Y:S01]  /*b110*/  LOP3.LUT R11, R19, 0x2, RZ, 0xfc, !PT ;  /* 0x00000002130b7812 */ /* 0x000fe200078efcff */
[----:B------:R-:W-:Y:S01]  /*b120*/  ULDC UR6, c[0x0][0x14] ;  /* 0x0000050000067ab9 */ /* 0x000fe20000000800 */
[----:B------:R-:W-:Y:S01]  /*b130*/  PLOP3.LUT P0, PT, P0, P2, PT, 0x8a, 0x0 ;  /* 0x000000000000781c */ /* 0x000fe20000705172 */
[----:B------:R-:W-:Y:S01]  /*b140*/  UIMAD.WIDE.U32 UR20, UR4, UR6, URZ ;  /* 0x00000006041472a5 */ /* 0x000fe2000f8e003f */
[----:B------:R-:W-:Y:S01]  /*b150*/  IMAD.MOV.U32 R12, RZ, RZ, RZ ;  /* 0x000000ffff0c7224 */ /* 0x000fe200078e00ff */
[----:B------:R-:W-:-:S02]  /*b160*/  UIMAD UR13, UR5, UR6, URZ ;  /* 0x00000006050d72a4 */ /* 0x000fc4000f8e023f */
[----:B------:R-:W-:Y:S01]  /*b170*/  ULOP3.LUT UR17, URZ, UR7, URZ, 0x33, !UPT ;  /* 0x000000073f117292 */ /* 0x000fe2000f8e333f */
[----:B0-----:R-:W-:Y:S01]  /*b180*/  VIADD R0, R0, 0x1f ;  /* 0x0000001f00007836 */ /* 0x001fe20000000000 */
[----:B------:R-:W-:Y:S01]  /*b190*/  UIADD3 UR13, UR21, UR13, URZ ;  /* 0x0000000d150d7290 */ /* 0x000fe2000fffe03f */
[----:B------:R-:W-:-:S03]  /*b1a0*/  ULDC.64 UR22, c[0x0][0x198] ;  /* 0x0000660000167ab9 */ /* 0x000fc60000000a00 */
[----:B------:R-:W-:-:S04]  /*b1b0*/  SHF.R.S32.HI R3, RZ, 0x1f, R0 ;  /* 0x0000001fff037819 */ /* 0x000fc80000011400 */
[----:B------:R-:W-:Y:S01]  /*b1c0*/  LEA.HI R3, R3, R0, RZ, 0x5 ;  /* 0x0000000003037211 */ /* 0x000fe200078f28ff */
[----:B------:R-:W-:-:S03]  /*b1d0*/  IMAD.MOV.U32 R0, RZ, RZ, 0x1 ;  /* 0x00000001ff007424 */ /* 0x000fc600078e00ff */
[----:B------:R-:W-:-:S05]  /*b1e0*/  SHF.R.S32.HI R3, RZ, 0x5, R3 ;  /* 0x00000005ff037819 */ /* 0x000fca0000011403 */
[----:B------:R-:W-:-:S07]  /*b1f0*/  VIADD R10, R3, 0x1 ;  /* 0x00000001030a7836 */ /* 0x000fce0000000000 */
.L_x_301:
[----:B------:R-:W-:-:S03]  /*b200*/  UMOV UR4, 0xffffffff ;  /* 0xffffffff00047882 */ /* 0x000fc60000000000 */
[----:B------:R-:W-:Y:S05]  /*b210*/  BRA.DIV UR4, `(.L_x_290) ;  /* 0x0000001204507947 */ /* 0x000fea000b800000 */
[----:B------:R-:W-:-:S13]  /*b220*/  ELECT P6, URZ, PT ;  /* 0x00000000003f782f */ /* 0x000fda00038c0000 */
.L_x_317:
[----:B------:R-:W0:Y:S01]  /*b230*/  LDC R4, c[0x0][0x28c] ;  /* 0x0000a300ff047b82 */ /* 0x000e220000000800 */
[----:B------:R-:W-:Y:S01]  /*b240*/  BSSY B1, `(.L_x_291) ;  /* 0x0000037000017945 */ /* 0x000fe20003800000 */
[----:B0-----:R-:W-:-:S13]  /*b250*/  ISETP.LT.OR P6, PT, R4, 0x1, !P6 ;  /* 0x000000010400780c */ /* 0x001fda00077c1670 */
[----:B------:R-:W-:Y:S05]  /*b260*/  @P6 BRA `(.L_x_292) ;  /* 0x0000000000d06947 */ /* 0x000fea0003800000 */
[----:B------:R-:W-:Y:S01]  /*b270*/  IMAD.SHL.U32 R15, R9, 0x80, RZ ;  /* 0x00000080090f7824 */ /* 0x000fe200078e00ff */
[----:B------:R-:W-:Y:S01]  /*b280*/  MOV R5, R0 ;  /* 0x0000000000057202 */ /* 0x000fe20000000f00 */
[----:B------:R-:W-:Y:S02]  /*b290*/  IMAD.SHL.U32 R18, R7, 0x100, RZ ;  /* 0x0000010007127824 */ /* 0x000fe400078e00ff */
[----:B------:R-:W-:Y:S02]  /*b2a0*/  IMAD.MOV.U32 R20, RZ, RZ, RZ ;  /* 0x000000ffff147224 */ /* 0x000fe400078e00ff */
[----:B------:R-:W-:Y:S02]  /*b2b0*/  IMAD.MOV.U32 R4, RZ, RZ, R10 ;  /* 0x000000ffff047224 */ /* 0x000fe400078e000a */
[----:B------:R-:W-:-:S07]  /*b2c0*/  IMAD.MOV.U32 R6, RZ, RZ, R12 ;  /* 0x000000ffff067224 */ /* 0x000fce00078e000c */
.L_x_296:
[----:B------:R-:W0:Y:S01]  /*b2d0*/  S2R R14, SR_CgaCtaId ;  /* 0x00000000000e7919 */ /* 0x000e220000008800 */
[----:B------:R-:W-:Y:S01]  /*b2e0*/  MOV R7, 0x400 ;  /* 0x0000040000077802 */ /* 0x000fe20000000f00 */
[----:B------:R-:W1:Y:S03]  /*b2f0*/  @!P2 LDC R9, c[0x0][0x500] ;  /* 0x00014000ff09ab82 */ /* 0x000e660000000800 */
[----:B0-----:R-:W-:Y:S02]  /*b300*/  LEA R21, R14, R7, 0x18 ;  /* 0x000000070e157211 */ /* 0x001fe400078ec0ff */
[----:B------:R-:W-:-:S03]  /*b310*/  SHF.L.U32 R7, R5, 0x1f, RZ ;  /* 0x0000001f05077819 */ /* 0x000fc600000006ff */
[----:B------:R-:W-:-:S04]  /*b320*/  IMAD R14, R6, 0x8, R21 ;  /* 0x00000008060e7824 */ /* 0x000fc800078e0215 */
[----:B------:R-:W0:Y:S02]  /*b330*/  SYNCS.PHASECHK.TRANS64.TRYWAIT P1, [R14+URZ+0x48], R7 ;  /* 0x000048070e0075a7 */ /* 0x000e24000802017f */
[----:B01----:R-:W-:Y:S05]  /*b340*/  @!P1 BRA `(.L_x_293) ;  /* 0x0000001000249947 */ /* 0x003fea0003800000 */
.L_x_318:
[----:B0-----:R-:W-:Y:S01]  /*b350*/  PRMT R7, R11, 0x9910, RZ ;  /* 0x000099100b077816 */ /* 0x001fe200000000ff */
[----:B------:R0:W-:Y:S03]  /*b360*/  @!P2 SYNCS.ARRIVE.TRANS64 RZ, [R14+URZ], R9 ;  /* 0x000000090effa9a7 */ /* 0x0001e6000800003f */
[----:B------:R-:W-:-:S13]  /*b370*/  ISETP.NE.AND P1, PT, R7, 0x2, PT ;  /* 0x000000020700780c */ /* 0x000fda0003f25270 */
[----:B0-----:R-:W-:Y:S05]  /*b380*/  @P1 BRA `(.L_x_294) ;  /* 0x0000000000041947 */ /* 0x001fea0003800000 */
[----:B------:R-:W-:Y:S01]  /*b390*/  BPT.TRAP 0x1 ;  /* 0x000000040000795c */ /* 0x000fe20000300000 */
.L_x_294:
[----:B------:R-:W-:Y:S05]  /*b3a0*/  @P0 BRA `(.L_x_295) ;  /* 0x0000000000040947 */ /* 0x000fea0003800000 */
[----:B------:R-:W-:Y:S01]  /*b3b0*/  BPT.TRAP 0x1 ;  /* 0x000000040000795c */ /* 0x000fe20000300000 */
.L_x_295:
[--C-:B------:R-:W-:Y:S01]  /*b3c0*/  IMAD R7, R6, 0x4000, R21.reuse ;  /* 0x0000400006077824 */ /* 0x100fe200078e0215 */
[----:B------:R-:W-:Y:S01]  /*b3d0*/  R2UR UR9, R14 ;  /* 0x000000000e0972ca */ /* 0x000fe200000e0000 */
[----:B------:R-:W-:Y:S01]  /*b3e0*/  IMAD R21, R6, 0x2000, R21 ;  /* 0x0000200006157824 */ /* 0x000fe200078e0215 */
[----:B------:R-:W-:Y:S01]  /*b3f0*/  UIADD3 UR4, UP0, UR22, 0xf0, URZ ;  /* 0x000000f016047890 */ /* 0x000fe2000ff1e03f */
[----:B------:R-:W-:Y:S01]  /*b400*/  VIADD R4, R4, 0xffffffff ;  /* 0xffffffff04047836 */ /* 0x000fe20000000000 */
[----:B------:R-:W-:Y:S01]  /*b410*/  R2UR UR5, R7 ;  /* 0x00000000070572ca */ /* 0x000fe200000e0000 */
[----:B------:R-:W-:Y:S01]  /*b420*/  UIADD3 UR24, UP1, UR22, 0x1f0, URZ ;  /* 0x000001f016187890 */ /* 0x000fe2000ff3e03f */
[----:B------:R-:W-:Y:S01]  /*b430*/  R2UR UR8, R21 ;  /* 0x00000000150872ca */ /* 0x000fe200000e0000 */
[----:B------:R-:W-:Y:S01]  /*b440*/  VIADD R6, R6, 0x1 ;  /* 0x0000000106067836 */ /* 0x000fe20000000000 */
[----:B------:R-:W-:Y:S01]  /*b450*/  R2UR UR11, R18 ;  /* 0x00000000120b72ca */ /* 0x000fe200000e0000 */
[----:B------:R-:W-:Y:S01]  /*b460*/  UIADD3.X UR25, URZ, UR23, URZ, UP1, !UPT ;  /* 0x000000173f197290 */ /* 0x000fe20008ffe43f */
[----:B------:R-:W-:Y:S01]  /*b470*/  R2UR UR10, R20 ;  /* 0x00000000140a72ca */ /* 0x000fe200000e0000 */
[----:B------:R-:W-:Y:S01]  /*b480*/  UMOV UR6, 0x0 ;  /* 0x0000000000067882 */ /* 0x000fe20000000000 */
[----:B------:R-:W-:Y:S01]  /*b490*/  R2UR UR12, R8 ;  /* 0x00000000080c72ca */ /* 0x000fe200000e0000 */
[----:B------:R-:W-:Y:S01]  /*b4a0*/  UMOV UR7, 0x10000000 ;  /* 0x1000000000077882 */ /* 0x000fe20000000000 */
[----:B------:R-:W-:Y:S01]  /*b4b0*/  R2UR UR19, R15 ;  /* 0x000000000f1372ca */ /* 0x000fe200000e0000 */
[----:B------:R-:W-:Y:S01]  /*b4c0*/  VIADD R20, R20, 0x20 ;  /* 0x0000002014147836 */ /* 0x000fe20000000000 */
[----:B------:R-:W-:Y:S01]  /*b4d0*/  ISETP.GT.AND P3, PT, R4, 0x1, PT ;  /* 0x000000010400780c */ /* 0x000fe20003f64270 */
[----:B------:R-:W-:Y:S01]  /*b4e0*/  UIADD3 UR14, UR5, 0x180, URZ ;  /* 0x00000180050e7890 */ /* 0x000fe2000fffe03f */
[----:B------:R-:W-:Y:S01]  /*b4f0*/  ISETP.NE.AND P1, PT, R6, 0x9, PT ;  /* 0x000000090600780c */ /* 0x000fe20003f25270 */
[----:B------:R-:W-:-:S02]  /*b500*/  UIADD3.X UR5, URZ, UR23, URZ, UP0, !UPT ;  /* 0x000000173f057290 */ /* 0x000fc400087fe43f */
[----:B------:R-:W-:Y:S01]  /*b510*/  UIADD3 UR15, UR8, 0x24180, URZ ;  /* 0x00024180080f7890 */ /* 0x000fe2000fffe03f */
[----:B------:R-:W-:Y:S02]  /*b520*/  SEL R14, RZ, 0x1, P1 ;  /* 0x00000001ff0e7807 */ /* 0x000fe40000800000 */
[----:B------:R-:W-:Y:S01]  /*b530*/  UMOV UR8, UR14 ;  /* 0x0000000e00087c82 */ /* 0x000fe20008000000 */
[----:B------:R-:W-:Y:S02]  /*b540*/  SEL R6, R6, RZ, P1 ;  /* 0x000000ff06067207 */ /* 0x000fe40000800000 */
[----:B------:R-:W-:Y:S01]  /*b550*/  LOP3.LUT R5, R5, R14, RZ, 0x3c, !PT ;  /* 0x0000000e05057212 */ /* 0x000fe200078e3cff */
[----:B------:R0:W-:Y:S02]  /*b560*/  UTMALDG.3D [UR8], [UR4], desc[UR6] ;  /* 0x00000608040075b4 */ /* 0x0001e40008011000 */
[----:B0-----:R-:W-:Y:S01]  /*b570*/  UMOV UR8, UR15 ;  /* 0x0000000f00087c82 */ /* 0x001fe20008000000 */
[----:B------:R-:W-:-:S02]  /*b580*/  UMOV UR11, UR19 ;  /* 0x00000013000b7c82 */ /* 0x000fc40008000000 */
[----:B------:R0:W-:Y:S02]  /*b590*/  UTMALDG.3D [UR8], [UR24], desc[UR6] ;  /* 0x00000608180075b4 */ /* 0x0001e40008011000 */
[----:B0-----:R-:W-:Y:S05]  /*b5a0*/  @P3 BRA `(.L_x_296) ;  /* 0xfffffffc00483947 */ /* 0x001fea000383ffff */
.L_x_292:
[----:B------:R-:W-:Y:S05]  /*b5b0*/  BSYNC B1 ;  /* 0x0000000000017941 */ /* 0x000fea0003800000 */
.L_x_291:
[----:B------:R-:W-:Y:S01]  /*b5c0*/  LOP3.LUT P3, RZ, R13, 0xff, RZ, 0xc0, !PT ;  /* 0x000000ff0dff7812 */ /* 0x000fe2000786c0ff */
[----:B------:R-:W-:Y:S01]  /*b5d0*/  IMAD.IADD R12, R3, 0x1, R12 ;  /* 0x00000001030c7824 */ /* 0x000fe200078e020c */
[----:B------:R-:W-:Y:S01]  /*b5e0*/  IADD3 R16, P4, R16, UR20, RZ ;  /* 0x0000001410107c10 */ /* 0x000fe2000ff9e0ff */
[----:B------:R-:W-:Y:S01]  /*b5f0*/  ULDC.64 UR4, c[0x0][0x650] ;  /* 0x0001940000047ab9 */ /* 0x000fe20000000a00 */
[----:B------:R-:W-:Y:S01]  /*b600*/  BSSY B1, `(.L_x_297) ;  /* 0x000006a000017945 */ /* 0x000fe20003800000 */
[----:B------:R-:W-:Y:S01]  /*b610*/  MOV R9, 0xffffffff ;  /* 0xffffffff00097802 */ /* 0x000fe20000000f00 */
[----:B------:R-:W-:Y:S01]  /*b620*/  IMAD.MOV.U32 R8, RZ, RZ, -0x1 ;  /* 0xffffffffff087424 */ /* 0x000fe200078e00ff */
[----:B------:R-:W-:Y:S02]  /*b630*/  ISETP.GT.U32.AND P1, PT, R12, 0x8, PT ;  /* 0x000000080c00780c */ /* 0x000fe40003f24070 */
[----:B------:R-:W-:Y:S02]  /*b640*/  IADD3.X R17, R17, UR13, RZ, P4, !PT ;  /* 0x0000000d11117c10 */ /* 0x000fe4000a7fe4ff */
[----:B------:R-:W-:-:S02]  /*b650*/  ISETP.LT.U32.AND P1, PT, R3, 0x9, P1 ;  /* 0x000000090300780c */ /* 0x000fc40000f21070 */
[----:B------:R-:W0:Y:S01]  /*b660*/  @P3 S2R R5, SR_CgaCtaId ;  /* 0x0000000000053919 */ /* 0x000e220000008800 */
[----:B------:R-:W-:Y:S02]  /*b670*/  @P3 MOV R4, 0x400 ;  /* 0x0000040000043802 */ /* 0x000fe40000000f00 */
[----:B------:R-:W-:Y:S02]  /*b680*/  PRMT R13, RZ, 0x7610, R13 ;  /* 0x00007610ff0d7816 */ /* 0x000fe4000000000d */
[----:B0-----:R-:W-:Y:S01]  /*b690*/  @P3 LEA R6, R5, R4, 0x18 ;  /* 0x0000000405063211 */ /* 0x001fe200078ec0ff */
[----:B------:R-:W-:-:S03]  /*b6a0*/  IMAD.WIDE.U32 R4, R12, 0x38e38e39, RZ ;  /* 0x38e38e390c047825 */ /* 0x000fc600078e00ff */
[----:B------:R0:W-:Y:S01]  /*b6b0*/  @P3 SYNCS.ARRIVE.TRANS64.A1T0 RZ, [R6+URZ+0xa8], RZ ;  /* 0x0000a8ff06ff39a7 */ /* 0x0001e2000810003f */
[----:B------:R-:W-:Y:S02]  /*b6c0*/  ISETP.GE.U32.AND P3, PT, R3, 0x9, PT ;  /* 0x000000090300780c */ /* 0x000fe40003f66070 */
[----:B------:R-:W-:Y:S02]  /*b6d0*/  SHF.R.U32.HI R7, RZ, 0x1, R5 ;  /* 0x00000001ff077819 */ /* 0x000fe40000011605 */
[----:B------:R-:W-:Y:S02]  /*b6e0*/  SEL R5, RZ, 0x1, !P1 ;  /* 0x00000001ff057807 */ /* 0x000fe40004800000 */
[----:B------:R-:W-:Y:S01]  /*b6f0*/  ISETP.GE.U32.AND P1, PT, R16, UR4, PT ;  /* 0x0000000410007c0c */ /* 0x000fe2000bf26070 */
[----:B------:R-:W-:Y:S01]  /*b700*/  IMAD R12, R7, -0x9, R12 ;  /* 0xfffffff7070c7824 */ /* 0x000fe200078e020c */
[----:B------:R-:W-:Y:S02]  /*b710*/  LOP3.LUT R0, R0, R5, RZ, 0x3c, !PT ;  /* 0x0000000500007212 */ /* 0x000fe400078e3cff */
[----:B------:R-:W-:-:S02]  /*b720*/  ISETP.GE.U32.AND.EX P1, PT, R17, UR5, PT, P1 ;  /* 0x0000000511007c0c */ /* 0x000fc4000bf26110 */
[----:B------:R-:W-:Y:S02]  /*b730*/  PRMT R4, RZ, 0x7610, R4 ;  /* 0x00007610ff047816 */ /* 0x000fe40000000004 */
[----:B------:R-:W-:Y:S01]  /*b740*/  @P3 LOP3.LUT R0, R0, 0x1, R7, 0x78, !PT ;  /* 0x0000000100003812 */ /* 0x000fe200078e7807 */
[----:B------:R-:W-:-:S08]  /*b750*/  IMAD.MOV.U32 R7, RZ, RZ, -0x1 ;  /* 0xffffffffff077424 */ /* 0x000fd000078e00ff */
[----:B0-----:R-:W-:Y:S05]  /*b760*/  @P1 BRA `(.L_x_298) ;  /* 0x00000004004c1947 */ /* 0x001fea0003800000 */
[----:B------:R-:W-:Y:S01]  /*b770*/  ULDC.64 UR4, c[0x0][0x628] ;  /* 0x00018a0000047ab9 */ /* 0x000fe20000000a00 */
[----:B------:R-:W0:Y:S01]  /*b780*/  S2R R15, SR_CTAID.X ;  /* 0x00000000000f7919 */ /* 0x000e220000002500 */
[----:B------:R-:W-:Y:S01]  /*b790*/  ISETP.NE.U32.AND P1, PT, RZ, UR4, PT ;  /* 0x00000004ff007c0c */ /* 0x000fe2000bf25070 */
[----:B------:R-:W-:Y:S01]  /*b7a0*/  ULDC UR7, c[0x0][0x630] ;  /* 0x00018c0000077ab9 */ /* 0x000fe20000000800 */
[----:B------:R-:W-:Y:S01]  /*b7b0*/  IMAD.MOV.U32 R4, RZ, RZ, R16 ;  /* 0x000000ffff047224 */ /* 0x000fe200078e0010 */
[----:B------:R-:W1:Y:S01]  /*b7c0*/  S2R R14, SR_CTAID.Y ;  /* 0x00000000000e7919 */ /* 0x000e620000002600 */
[----:B------:R-:W-:Y:S01]  /*b7d0*/  ISETP.NE.AND.EX P1, PT, RZ, UR5, PT, P1 ;  /* 0x00000005ff007c0c */ /* 0x000fe2000bf25310 */
[----:B------:R-:W-:-:S12]  /*b7e0*/  IMAD.MOV.U32 R5, RZ, RZ, R17 ;  /* 0x000000ffff057224 */ /* 0x000fd800078e0011 */
[----:B------:R-:W-:Y:S05]  /*b7f0*/  @!P1 BRA `(.L_x_299) ;  /* 0x0000000000289947 */ /* 0x000fea0003800000 */
[----:B------:R-:W-:Y:S02]  /*b800*/  ULDC UR6, c[0x0][0x634] ;  /* 0x00018d0000067ab9 */ /* 0x000fe40000000800 */
[----:B------:R-:W-:-:S05]  /*b810*/  IADD3 R9, P1, R16, UR6, RZ ;  /* 0x0000000610097c10 */ /* 0x000fca000ff3e0ff */
[----:B------:R-:W-:-:S04]  /*b820*/  IMAD.X R21, RZ, RZ, R17, P1 ;  /* 0x000000ffff157224 */ /* 0x000fc800008e0611 */
[----:B------:R-:W-:-:S04]  /*b830*/  IMAD.WIDE.U32 R6, R21, UR4, RZ ;  /* 0x0000000415067c25 */ /* 0x000fc8000f8e00ff */
[----:B------:R-:W-:-:S04]  /*b840*/  IMAD.WIDE.U32 R6, P1, R9, UR5, R6 ;  /* 0x0000000509067c25 */ /* 0x000fc8000f820006 */
[----:B------:R-:W-:-:S04]  /*b850*/  IMAD.WIDE.U32 R8, R9, UR4, RZ ;  /* 0x0000000409087c25 */ /* 0x000fc8000f8e00ff */
[----:B------:R-:W-:Y:S01]  /*b860*/  IMAD.X R5, RZ, RZ, RZ, P1 ;  /* 0x000000ffff057224 */ /* 0x000fe200008e06ff */
[----:B------:R-:W-:Y:S01]  /*b870*/  IADD3 RZ, P1, R9, R6, RZ ;  /* 0x0000000609ff7210 */ /* 0x000fe20007f3e0ff */
[----:B------:R-:W-:-:S04]  /*b880*/  IMAD.MOV.U32 R4, RZ, RZ, R7 ;  /* 0x000000ffff047224 */ /* 0x000fc800078e0007 */
[----:B------:R-:W-:-:S08]  /*b890*/  IMAD.WIDE.U32.X R4, R21, UR5, R4, P1 ;  /* 0x0000000515047c25 */ /* 0x000fd000088e0404 */
.L_x_299:
[--C-:B------:R-:W-:Y:S01]  /*b8a0*/  SHF.R.U64 R8, R4, UR7, R5.reuse ;  /* 0x0000000704087c19 */ /* 0x100fe20008001205 */
[----:B------:R-:W-:Y:S01]  /*b8b0*/  ULDC.64 UR4, c[0x0][0x620] ;  /* 0x0001880000047ab9 */ /* 0x000fe20000000a00 */
[----:B------:R-:W-:Y:S01]  /*b8c0*/  SHF.R.U32.HI R4, RZ, UR7, R5 ;  /* 0x00000007ff047c19 */ /* 0x000fe20008011605 */
[----:B------:R-:W2:Y:S01]  /*b8d0*/  LDC R24, c[0x0][0x144] ;  /* 0x00005100ff187b82 */ /* 0x000ea20000000800 */
[----:B------:R-:W-:Y:S01]  /*b8e0*/  IADD3 R7, P1, RZ, -R8, RZ ;  /* 0x80000008ff077210 */ /* 0x000fe20007f3e0ff */
[----:B------:R-:W-:Y:S01]  /*b8f0*/  ULDC.64 UR8, c[0x0][0x640] ;  /* 0x0001900000087ab9 */ /* 0x000fe20000000a00 */
[----:B0-----:R-:W-:Y:S01]  /*b900*/  I2FP.F32.U32 R9, R15 ;  /* 0x0000000f00097245 */ /* 0x001fe20000201000 */
[----:B------:R-:W-:Y:S02]  /*b910*/  ULDC UR6, c[0x0][0x608] ;  /* 0x0001820000067ab9 */ /* 0x000fe40000000800 */
[----:B------:R-:W-:Y:S01]  /*b920*/  IMAD.X R4, RZ, RZ, ~R4, P1 ;  /* 0x000000ffff047224 */ /* 0x000fe200008e0e04 */
[----:B------:R-:W-:Y:S01]  /*b930*/  ISETP.NE.U32.AND P1, PT, RZ, UR8, PT ;  /* 0x00000008ff007c0c */ /* 0x000fe2000bf25070 */
[----:B------:R-:W0:Y:S02]  /*b940*/  LDC R21, c[0x0][0x148] ;  /* 0x00005200ff157b82 */ /* 0x000e240000000800 */
[----:B------:R-:W-:Y:S01]  /*b950*/  IMAD R6, R4, UR4, RZ ;  /* 0x0000000404067c24 */ /* 0x000fe2000f8e02ff */
[----:B------:R-:W-:Y:S01]  /*b960*/  ISETP.NE.AND.EX P1, PT, RZ, UR9, PT, P1 ;  /* 0x00000009ff007c0c */ /* 0x000fe2000bf25310 */
[----:B------:R-:W-:Y:S01]  /*b970*/  IMAD.WIDE.U32 R4, R7, UR4, R16 ;  /* 0x0000000407047c25 */ /* 0x000fe2000f8e0010 */
[----:B------:R-:W-:-:S03]  /*b980*/  ULDC UR4, c[0x0][0x150] ;  /* 0x0000540000047ab9 */ /* 0x000fc60000000800 */
[----:B------:R-:W-:Y:S02]  /*b990*/  IMAD R7, R7, UR5, R6 ;  /* 0x0000000507077c24 */ /* 0x000fe4000f8e0206 */
[----:B------:R-:W-:Y:S01]  /*b9a0*/  FMUL R6, R9, UR4 ;  /* 0x0000000409067c20 */ /* 0x000fe20008400000 */
[----:B------:R-:W-:Y:S01]  /*b9b0*/  ULDC UR4, c[0x0][0x618] ;  /* 0x0001860000047ab9 */ /* 0x000fe20000000800 */
[----:B------:R-:W-:Y:S01]  /*b9c0*/  ULDC UR5, c[0x0][0x154] ;  /* 0x0000550000057ab9 */ /* 0x000fe20000000800 */
[----:B------:R-:W-:-:S03]  /*b9d0*/  IMAD.IADD R5, R5, 0x1, R7 ;  /* 0x0000000105057824 */ /* 0x000fc600078e0207 */
[----:B------:R-:W3:Y:S02]  /*b9e0*/  F2I.U32.TRUNC.NTZ R6, R6 ;  /* 0x0000000600067305 */ /* 0x000ee4000020f000 */
[----:B------:R-:W-:Y:S02]  /*b9f0*/  SHF.R.U64 R9, R4, UR4, R5 ;  /* 0x0000000404097c19 */ /* 0x000fe40008001205 */
[----:B-1----:R-:W-:-:S05]  /*ba00*/  I2FP.F32.U32 R4, R14 ;  /* 0x0000000e00047245 */ /* 0x002fca0000201000 */
[----:B------:R-:W-:Y:S01]  /*ba10*/  FMUL R22, R4, UR5 ;  /* 0x0000000504167c20 */ /* 0x000fe20008400000 */
[----:B------:R-:W-:Y:S01]  /*ba20*/  SHF.R.U32.HI R4, RZ, UR4, R5 ;  /* 0x00000004ff047c19 */ /* 0x000fe20008011605 */
[----:B------:R-:W-:-:S03]  /*ba30*/  ULDC UR4, c[0x0][0x658] ;  /* 0x0001960000047ab9 */ /* 0x000fc60000000800 */
[--C-:B------:R-:W-:Y:S01]  /*ba40*/  SHF.R.U32.HI R5, RZ, UR6, R4.reuse ;  /* 0x00000006ff057c19 */ /* 0x100fe20008011604 */
[----:B------:R-:W1:Y:S01]  /*ba50*/  F2I.U32.TRUNC.NTZ R22, R22 ;  /* 0x0000001600167305 */ /* 0x000e62000020f000 */
[----:B------:R-:W-:Y:S01]  /*ba60*/  SHF.R.U64 R20, R9, UR6, R4 ;  /* 0x0000000609147c19 */ /* 0x000fe20008001204 */
[----:B---3--:R-:W-:Y:S01]  /*ba70*/  IMAD.MOV R6, RZ, RZ, -R6 ;  /* 0x000000ffff067224 */ /* 0x008fe200078e0a06 */
[--C-:B------:R-:W-:Y:S02]  /*ba80*/  SHF.R.U32.HI R23, RZ, UR4, R5.reuse ;  /* 0x00000004ff177c19 */ /* 0x100fe40008011605 */
[----:B------:R-:W-:Y:S01]  /*ba90*/  SHF.R.U64 R18, R20, UR4, R5 ;  /* 0x0000000414127c19 */ /* 0x000fe20008001205 */
[----:B--2---:R-:W-:Y:S02]  /*baa0*/  IMAD R15, R24, R6, R15 ;  /* 0x00000006180f7224 */ /* 0x004fe400078e020f */
[----:B------:R-:W-:Y:S01]  /*bab0*/  IMAD.MOV.U32 R5, RZ, RZ, R23 ;  /* 0x000000ffff057224 */ /* 0x000fe200078e0017 */
[----:B------:R-:W-:Y:S01]  /*bac0*/  MOV R4, R18 ;  /* 0x0000001200047202 */ /* 0x000fe20000000f00 */
[----:B------:R-:W-:Y:S06]  /*bad0*/  @!P1 BRA `(.L_x_300) ;  /* 0x0000000000289947 */ /* 0x000fec0003800000 */
[----:B------:R-:W-:Y:S02]  /*bae0*/  ULDC UR4, c[0x0][0x64c] ;  /* 0x0001930000047ab9 */ /* 0x000fe40000000800 */
[----:B------:R-:W-:-:S05]  /*baf0*/  IADD3 R5, P1, R18, UR4, RZ ;  /* 0x0000000412057c10 */ /* 0x000fca000ff3e0ff */
[----:B------:R-:W-:-:S04]  /*bb00*/  IMAD.X R23, RZ, RZ, R23, P1 ;  /* 0x000000ffff177224 */ /* 0x000fc800008e0617 */
[----:B------:R-:W-:-:S04]  /*bb10*/  IMAD.WIDE.U32 R6, R23, UR8, RZ ;  /* 0x0000000817067c25 */ /* 0x000fc8000f8e00ff */
[----:B------:R-:W-:-:S04]  /*bb20*/  IMAD.WIDE.U32 R6, P1, R5, UR9, R6 ;  /* 0x0000000905067c25 */ /* 0x000fc8000f820006 */
[----:B------:R-:W-:-:S04]  /*bb30*/  IMAD.WIDE.U32 R4, R5, UR8, RZ ;  /* 0x0000000805047c25 */ /* 0x000fc8000f8e00ff */
[----:B------:R-:W-:Y:S01]  /*bb40*/  IMAD.MOV.U32 R4, RZ, RZ, R7 ;  /* 0x000000ffff047224 */ /* 0x000fe200078e0007 */
[----:B------:R-:W-:Y:S01]  /*bb50*/  IADD3 RZ, P3, R5, R6, RZ ;  /* 0x0000000605ff7210 */ /* 0x000fe20007f7e0ff */
[----:B------:R-:W-:-:S04]  /*bb60*/  IMAD.X R5, RZ, RZ, RZ, P1 ;  /* 0x000000ffff057224 */ /* 0x000fc800008e06ff */
[----:B------:R-:W-:-:S08]  /*bb70*/  IMAD.WIDE.U32.X R4, R23, UR9, R4, P3 ;  /* 0x0000000917047c25 */ /* 0x000fd000098e0404 */
.L_x_300:
[----:B------:R-:W-:Y:S01]  /*bb80*/  ISETP.NE.AND P1, PT, R2, 0x1, PT ;  /* 0x000000010200780c */ /* 0x000fe20003f25270 */
[----:B------:R-:W-:Y:S01]  /*bb90*/  ULDC UR4, c[0x0][0x648] ;  /* 0x0001920000047ab9 */ /* 0x000fe20000000800 */
[----:B------:R-:W-:Y:S01]  /*bba0*/  LOP3.LUT R20, R20, UR17, RZ, 0xc0, !PT ;  /* 0x0000001114147c12 */ /* 0x000fe2000f8ec0ff */
[----:B-1----:R-:W-:Y:S01]  /*bbb0*/  IMAD.MOV R22, RZ, RZ, -R22 ;  /* 0x000000ffff167224 */ /* 0x002fe200078e0a16 */
[----:B------:R-:W-:Y:S01]  /*bbc0*/  SHF.R.U64 R5, R4, UR4, R5 ;  /* 0x0000000404057c19 */ /* 0x000fe20008001205 */
[----:B------:R-:W-:Y:S01]  /*bbd0*/  ULDC UR4, c[0x0][0x638] ;  /* 0x00018e0000047ab9 */ /* 0x000fe20000000800 */
[----:B------:R-:W-:Y:S01]  /*bbe0*/  LOP3.LUT R9, R9, UR16, RZ, 0xc0, !PT ;  /* 0x0000001009097c12 */ /* 0x000fe2000f8ec0ff */
[----:B------:R-:W-:Y:S01]  /*bbf0*/  ULDC UR5, c[0x0][0x610] ;  /* 0x0001840000057ab9 */ /* 0x000fe20000000800 */
[----:B------:R-:W-:Y:S02]  /*bc00*/  IMAD.MOV.U32 R4, RZ, RZ, 0x1 ;  /* 0x00000001ff047424 */ /* 0x000fe400078e00ff */
[----:B------:R-:W-:-:S02]  /*bc10*/  IMAD.MOV R7, RZ, RZ, -R5 ;  /* 0x000000ffff077224 */ /* 0x000fc400078e0a05 */
[----:B------:R-:W-:Y:S02]  /*bc20*/  IMAD R20, R5, UR18, R20 ;  /* 0x0000001205147c24 */ /* 0x000fe4000f8e0214 */
[----:B0-----:R-:W-:Y:S02]  /*bc30*/  @P1 IMAD R15, R21, R22, R14 ;  /* 0x00000016150f1224 */ /* 0x001fe400078e020e */
[----:B------:R-:W-:Y:S01]  /*bc40*/  IMAD R18, R7, UR4, R18 ;  /* 0x0000000407127c24 */ /* 0x000fe2000f8e0212 */
[----:B------:R-:W-:Y:S01]  /*bc50*/  ULDC UR4, c[0x0][0x600] ;  /* 0x0001800000047ab9 */ /* 0x000fe20000000800 */
[----:B------:R-:W-:Y:S02]  /*bc60*/  IMAD R15, R20, UR5, R15 ;  /* 0x00000005140f7c24 */ /* 0x000fe4000f8e020f */
[----:B------:R-:W-:-:S05]  /*bc70*/  IMAD R18, R18, UR4, R9 ;  /* 0x0000000412127c24 */ /* 0x000fca000f8e0209 */
[----:B------:R-:W-:Y:S02]  /*bc80*/  SEL R9, R18, R15, !P1 ;  /* 0x0000000f12097207 */ /* 0x000fe40004800000 */
[----:B------:R-:W-:-:S07]  /*bc90*/  SEL R7, R15, R18, !P1 ;  /* 0x000000120f077207 */ /* 0x000fce0004800000 */
.L_x_298:
[----:B------:R-:W-:Y:S05]  /*bca0*/  BSYNC B1 ;  /* 0x0000000000017941 */ /* 0x000fea0003800000 */
.L_x_297:
[----:B------:R-:W-:-:S13]  /*bcb0*/  LOP3.LUT P1, RZ, R4, 0xff, RZ, 0xc0, !PT ;  /* 0x000000ff04ff7812 */ /* 0x000fda000782c0ff */
[----:B------:R-:W-:Y:S05]  /*bcc0*/  @P1 BRA `(.L_x_301) ;  /* 0xfffffff4004c1947 */ /* 0x000fea000383ffff */
[----:B------:R-:W-:Y:S05]  /*bcd0*/  BSYNC B0 ;  /* 0x0000000000007941 */ /* 0x000fea0003800000 */
.L_x_289:
[----:B------:R-:W-:-:S03]  /*bce0*/  UMOV UR4, 0xffffffff ;  /* 0xffffffff00047882 */ /* 0x000fc60000000000 */
[----:B------:R-:W-:Y:S05]  /*bcf0*/  BRA.DIV UR4, `(.L_x_302) ;  /* 0x0000000604cc7947 */ /* 0x000fea000b800000 */
[----:B------:R-:W-:-:S13]  /*bd00*/  ELECT P6, URZ, PT ;  /* 0x00000000003f782f */ /* 0x000fda00038c0000 */
.L_x_321:
[----:B------:R-:W-:Y:S04]  /*bd10*/  BSSY B0, `(.L_x_303) ;  /* 0x0000058000007945 */ /* 0x000fe80003800000 */
[----:B------:R-:W-:Y:S05]  /*bd20*/  @!P6 BRA `(.L_x_304) ;  /* 0x000000040058e947 */ /* 0x000fea0003800000 */
[----:B------:R-:W-:-:S04]  /*bd30*/  LOP3.LUT R19, R19, 0x2, RZ, 0xfc, !PT ;  /* 0x0000000213137812 */ /* 0x000fc800078efcff */
[----:B------:R-:W-:-:S13]  /*bd40*/  ISETP.NE.AND P0, PT, R19, 0x3, PT ;  /* 0x000000031300780c */ /* 0x000fda0003f05270 */
[----:B------:R-:W-:Y:S05]  /*bd50*/  @!P0 BRA `(.L_x_305) ;  /* 0x0000000000048947 */ /* 0x000fea0003800000 */
[----:B------:R-:W-:Y:S01]  /*bd60*/  BPT.TRAP 0x1 ;  /* 0x000000040000795c */ /* 0x000fe20000300000 */
.L_x_305:
[----:B------:R-:W0:Y:S01]  /*bd70*/  S2R R3, SR_CgaCtaId ;  /* 0x0000000000037919 */ /* 0x000e220000008800 */
[----:B------:R-:W-:-:S04]  /*bd80*/  MOV R2, 0x400 ;  /* 0x0000040000027802 */ /* 0x000fc80000000f00 */
[----:B0-----:R-:W-:Y:S02]  /*bd90*/  LEA R3, R3, R2, 0x18 ;  /* 0x0000000203037211 */ /* 0x001fe400078ec0ff */
[----:B------:R-:W-:-:S03]  /*bda0*/  SHF.L.U32 R2, R0, 0x1f, RZ ;  /* 0x0000001f00027819 */ /* 0x000fc600000006ff */
[----:B------:R-:W-:-:S04]  /*bdb0*/  VIADD R3, R3, 0x48 ;  /* 0x0000004803037836 */ /* 0x000fc80000000000 */
[C---:B------:R-:W-:Y:S01]  /*bdc0*/  IMAD R7, R12.reuse, 0x8, R3 ;  /* 0x000000080c077824 */ /* 0x040fe200078e0203 */
[----:B------:R-:W-:-:S03]  /*bdd0*/  IADD3 R12, R12, 0x1, RZ ;  /* 0x000000010c0c7810 */ /* 0x000fc60007ffe0ff */
[----:B------:R-:W0:Y:S01]  /*bde0*/  SYNCS.PHASECHK.TRANS64.TRYWAIT P0, [R7+URZ], R2 ;  /* 0x00000002070075a7 */ /* 0x000e22000800017f */
[----:B------:R-:W-:-:S04]  /*bdf0*/  ISETP.NE.AND P1, PT, R12, 0x9, PT ;  /* 0x000000090c00780c */ /* 0x000fc80003f25270 */
[----:B------:R-:W-:Y:S02]  /*be00*/  SEL R5, RZ, 0x1, P1 ;  /* 0x00000001ff057807 */ /* 0x000fe40000800000 */
[----:B------:R-:W-:Y:S02]  /*be10*/  SEL R12, R12, RZ, P1 ;  /* 0x000000ff0c0c7207 */ /* 0x000fe40000800000 */
[----:B------:R-:W-:-:S03]  /*be20*/  LOP3.LUT R5, R0, R5, RZ, 0x3c, !PT ;  /* 0x0000000500057212 */ /* 0x000fc600078e3cff */
[----:B------:R-:W-:Y:S01]  /*be30*/  IMAD R9, R12, 0x8, R3 ;  /* 0x000000080c097824 */ /* 0x000fe200078e0203 */
[----:B------:R-:W-:Y:S01]  /*be40*/  SHF.L.U32 R4, R5, 0x1f, RZ ;  /* 0x0000001f05047819 */ /* 0x000fe200000006ff */
[----:B0-----:R-:W-:Y:S06]  /*be50*/  @!P0 BRA `(.L_x_306) ;  /* 0x0000000400948947 */ /* 0x001fec0003800000 */
.L_x_322:
[----:B------:R-:W1:Y:S01]  /*be60*/  SYNCS.PHASECHK.TRANS64.TRYWAIT P0, [R9+URZ], R4 ;  /* 0x00000004090075a7 */ /* 0x000e62000800017f */
[----:B------:R-:W-:-:S05]  /*be70*/  VIADD R0, R12, 0x1 ;  /* 0x000000010c007836 */ /* 0x000fca0000000000 */
[----:B------:R-:W-:-:S04]  /*be80*/  ISETP.NE.AND P1, PT, R0, 0x9, PT ;  /* 0x000000090000780c */ /* 0x000fc80003f25270 */
[----:B0-----:R-:W-:Y:S02]  /*be90*/  SEL R2, RZ, 0x1, P1 ;  /* 0x00000001ff027807 */ /* 0x001fe40000800000 */
[----:B------:R-:W-:Y:S02]  /*bea0*/  SEL R0, R0, RZ, P1 ;  /* 0x000000ff00007207 */ /* 0x000fe40000800000 */
[----:B------:R-:W-:-:S03]  /*beb0*/  LOP3.LUT R7, R5, R2, RZ, 0x3c, !PT ;  /* 0x0000000205077212 */ /* 0x000fc600078e3cff */
[----:B------:R-:W-:Y:S01]  /*bec0*/  IMAD R6, R0, 0x8, R3 ;  /* 0x0000000800067824 */ /* 0x000fe200078e0203 */
[----:B------:R-:W-:Y:S01]  /*bed0*/  SHF.L.U32 R5, R7, 0x1f, RZ ;  /* 0x0000001f07057819 */ /* 0x000fe200000006ff */
[----:B-1----:R-:W-:Y:S06]  /*bee0*/  @!P0 BRA `(.L_x_307) ;  /* 0x0000000400848947 */ /* 0x002fec0003800000 */
.L_x_323:
[----:B------:R-:W1:Y:S01]  /*bef0*/  SYNCS.PHASECHK.TRANS64.TRYWAIT P0, [R6+URZ], R5 ;  /* 0x00000005060075a7 */ /* 0x000e62000800017f */
[----:B------:R-:W-:-:S05]  /*bf00*/  VIADD R0, R0, 0x1 ;  /* 0x0000000100007836 */ /* 0x000fca0000000000 */
[----:B------:R-:W-:-:S04]  /*bf10*/  ISETP.NE.AND P1, PT, R0, 0x9, PT ;  /* 0x000000090000780c */ /* 0x000fc80003f25270 */
[----:B------:R-:W-:Y:S02]  /*bf20*/  SEL R2, RZ, 0x1, P1 ;  /* 0x00000001ff027807 */ /* 0x000fe40000800000 */
[----:B------:R-:W-:Y:S02]  /*bf30*/  SEL R0, R0, RZ, P1 ;  /* 0x000000ff00007207 */ /* 0x000fe40000800000 */
[----:B------:R-:W-:-:S03]  /*bf40*/  LOP3.LUT R7, R7, R2, RZ, 0x3c, !PT ;  /* 0x0000000207077212 */ /* 0x000fc600078e3cff */
[----:B0-----:R-:W-:Y:S01]  /*bf50*/  IMAD R9, R0, 0x8, R3 ;  /* 0x0000000800097824 */ /* 0x001fe200078e0203 */
[----:B------:R-:W-:Y:S01]  /*bf60*/  SHF.L.U32 R4, R7, 0x1f, RZ ;  /* 0x0000001f07047819 */ /* 0x000fe200000006ff */
[----:B-1----:R-:W-:Y:S06]  /*bf70*/  @!P0 BRA `(.L_x_308) ;  /* 0x0000000400748947 */ /* 0x002fec0003800000 */
.L_x_324:
        /* <DEDUP_REMOVED lines=9> */
.L_x_325:
        /* <DEDUP_REMOVED lines=9> */
.L_x_326:
[----:B------:R-:W1:Y:S01]  /*c0a0*/  SYNCS.PHASECHK.TRANS64.TRYWAIT P0, [R9+URZ], R4 ;  /* 0x00000004090075a7 */ /* 0x000e62000800017f */
[----:B------:R-:W-:-:S04]  /*c0b0*/  IADD3 R0, R0, 0x1, RZ ;  /* 0x0000000100007810 */ /* 0x000fc80007ffe0ff */
[----:B------:R-:W-:-:S04]  /*c0c0*/  ISETP.NE.AND P1, PT, R0, 0x9, PT ;  /* 0x000000090000780c */ /* 0x000fc80003f25270 */
[----:B------:R-:W-:Y:S02]  /*c0d0*/  SEL R2, RZ, 0x1, P1 ;  /* 0x00000001ff027807 */ /* 0x000fe40000800000 */
[----:B------:R-:W-:Y:S02]  /*c0e0*/  SEL R0, R0, RZ, P1 ;  /* 0x000000ff00007207 */ /* 0x000fe40000800000 */
[----:B------:R-:W-:-:S03]  /*c0f0*/  LOP3.LUT R7, R7, R2, RZ, 0x3c, !PT ;  /* 0x0000000207077212 */ /* 0x000fc600078e3cff */
[----:B0-----:R-:W-:Y:S01]  /*c100*/  IMAD R6, R0, 0x8, R3 ;  /* 0x0000000800067824 */ /* 0x001fe200078e0203 */
[----:B------:R-:W-:Y:S01]  /*c110*/  SHF.L.U32 R5, R7, 0x1f, RZ ;  /* 0x0000001f07057819 */ /* 0x000fe200000006ff */
[----:B-1----:R-:W-:Y:S06]  /*c120*/  @!P0 BRA `(.L_x_311) ;  /* 0x0000000400448947 */ /* 0x002fec0003800000 */
.L_x_327:
        /* <DEDUP_REMOVED lines=9> */
.L_x_328:
[----:B------:R-:W1:Y:S01]  /*c1c0*/  SYNCS.PHASECHK.TRANS64.TRYWAIT P0, [R9+URZ], R4 ;  /* 0x00000004090075a7 */ /* 0x000e62000800017f */
[----:B------:R-:W-:-:S05]  /*c1d0*/  VIADD R0, R0, 0x1 ;  /* 0x0000000100007836 */ /* 0x000fca0000000000 */
[----:B------:R-:W-:-:S04]  /*c1e0*/  ISETP.NE.AND P1, PT, R0, 0x9, PT ;  /* 0x000000090000780c */ /* 0x000fc80003f25270 */
[----:B------:R-:W-:Y:S02]  /*c1f0*/  SEL R2, RZ, 0x1, P1 ;  /* 0x00000001ff027807 */ /* 0x000fe40000800000 */
[----:B------:R-:W-:Y:S02]  /*c200*/  SEL R0, R0, RZ, P1 ;  /* 0x000000ff00007207 */ /* 0x000fe40000800000 */
[----:B------:R-:W-:Y:S01]  /*c210*/  LOP3.LUT R2, R7, R2, RZ, 0x3c, !PT ;  /* 0x0000000207027212 */ /* 0x000fe200078e3cff */
[----:B-1----:R-:W-:Y:S06]  /*c220*/  @!P0 BRA `(.L_x_313) ;  /* 0x00000004002c8947 */ /* 0x002fec0003800000 */
.L_x_329:
[----:B------:R-:W-:Y:S01]  /*c230*/  IMAD R3, R0, 0x8, R3 ;  /* 0x0000000800037824 */ /* 0x000fe200078e0203 */
[----:B------:R-:W-:-:S07]  /*c240*/  SHF.L.U32 R0, R2, 0x1f, RZ ;  /* 0x0000001f02007819 */ /* 0x000fce00000006ff */
.L_x_314:
[----:B--2---:R2:W3:Y:S02]  /*c250*/  SYNCS.PHASECHK.TRANS64.TRYWAIT P0, [R3+URZ], R0 ;  /* 0x00000000030075a7 */ /* 0x0044e4000800017f */
[----:B---3--:R-:W-:Y:S05]  /*c260*/  @!P0 NANOSLEEP.SYNCS 0x989680 ;  /* 0x009896800000895d */ /* 0x008fea0003900000 */
[----:B------:R-:W3:Y:S02]  /*c270*/  @!P0 SYNCS.PHASECHK.TRANS64 P0, [R3+URZ], R0 ;  /* 0x00000000030085a7 */ /* 0x000ee4000800007f */
[----:B---3--:R-:W-:Y:S05]  /*c280*/  @!P0 BRA `(.L_x_314) ;  /* 0xfffffffc00f08947 */ /* 0x008fea000383ffff */
.L_x_304:
[----:B------:R-:W-:Y:S05]  /*c290*/  BSYNC B0 ;  /* 0x0000000000007941 */ /* 0x000fea0003800000 */
.L_x_303:
[----:B------:R-:W-:Y:S05]  /*c2a0*/  EXIT ;  /* 0x000000000000794d */ /* 0x000fea0003800000 */
.L_x_18:
[----:B---3--:R3:W4:Y:S02]  /*c2b0*/  SYNCS.PHASECHK.TRANS64.TRYWAIT P1, [R3+URZ], R0 ;  /* 0x00000000030075a7 */ /* 0x008724000802017f */
[----:B----4-:R-:W-:Y:S05]  /*c2c0*/  @!P1 NANOSLEEP.SYNCS 0x989680 ;  /* 0x009896800000995d */ /* 0x010fea0003900000 */
[----:B------:R-:W4:Y:S02]  /*c2d0*/  @!P1 SYNCS.PHASECHK.TRANS64 P1, [R3+URZ], R0 ;  /* 0x00000000030095a7 */ /* 0x000f24000802007f */
[----:B----4-:R-:W-:Y:S05]  /*c2e0*/  @!P1 BRA `(.L_x_18) ;  /* 0xfffffffc00f09947 */ /* 0x010fea000383ffff */
[----:B------:R-:W-:Y:S05]  /*c2f0*/  BRA `(.L_x_17) ;  /* 0xffffff4c00f87947 */ /* 0x000fea000383ffff */
.L_x_23:
[----:B-1----:R-:W-:-:S04]  /*c300*/  IMAD.U32 R4, RZ, RZ, UR8 ;  /* 0x00000008ff047e24 */ /* 0x002fc8000f8e00ff */
[----:B------:R1:W2:Y:S03]  /*c310*/  SYNCS.PHASECHK.TRANS64.TRYWAIT P1, [R4+URZ], R3 ;  /* 0x00000003040075a7 */ /* 0x0002a6000802017f */
[----:B--2---:R-:W-:Y:S05]  /*c320*/  @!P1 NANOSLEEP.SYNCS 0x989680 ;  /* 0x009896800000995d */ /* 0x004fea0003900000 */
[----:B------:R-:W2:Y:S02]  /*c330*/  @!P1 SYNCS.PHASECHK.TRANS64 P1, [R4+URZ], R3 ;  /* 0x00000003040095a7 */ /* 0x000ea4000802007f */
[----:B--2---:R-:W-:Y:S05]  /*c340*/  @!P1 BRA `(.L_x_23) ;  /* 0xfffffffc00ec9947 */ /* 0x004fea000383ffff */
[----:B------:R-:W-:Y:S05]  /*c350*/  BRA `(.L_x_22) ;  /* 0xffffff5000c87947 */ /* 0x000fea000383ffff */
.L_x_290:
[----:B------:R-:W-:Y:S01]  /*c360*/  BSSY B1, `(.L_x_315) ;  /* 0x0000006000017945 */ /* 0x000fe20003800000 */
[----:B------:R-:W-:-:S07]  /*c370*/  IMAD.MOV.U32 R15, RZ, RZ, -0x1 ;  /* 0xffffffffff0f7424 */ /* 0x000fce00078e00ff */
[----:B------:R-:W-:Y:S05]  /*c380*/  WARPSYNC.COLLECTIVE R15, `(.L_x_316) ;  /* 0x000000000f0c7348 */ /* 0x000fea0003c00000 */
[----:B------:R-:W-:Y:S02]  /*c390*/  ELECT P6, UR62, PT ;  /* 0x00000000003e782f */ /* 0x000fe400038c0000 */
[----:B------:R-:W-:Y:S01]  /*c3a0*/  MOV R14, UR62 ;  /* 0x0000003e000e7c02 */ /* 0x000fe20008000f00 */
[----:B------:R-:W-:Y:S10]  /*c3b0*/  ENDCOLLECTIVE ;  /* 0x000000000000791b */ /* 0x000ff40003800000 */
.L_x_316:
[----:B------:R-:W-:Y:S05]  /*c3c0*/  BSYNC B1 ;  /* 0x0000000000017941 */ /* 0x000fea0003800000 */
.L_x_315:
[----:B------:R-:W-:Y:S05]  /*c3d0*/  BRA `(.L_x_317) ;  /* 0xffffffec00947947 */ /* 0x000fea000383ffff */
.L_x_293:
[----:B0-----:R0:W1:Y:S02]  /*c3e0*/  SYNCS.PHASECHK.TRANS64.TRYWAIT P1, [R14+URZ+0x48], R7 ;  /* 0x000048070e0075a7 */ /* 0x001064000802017f */
[----:B-1----:R-:W-:Y:S05]  /*c3f0*/  @!P1 NANOSLEEP.SYNCS 0x989680 ;  /* 0x009896800000995d */ /* 0x002fea0003900000 */
[----:B------:R-:W1:Y:S02]  /*c400*/  @!P1 SYNCS.PHASECHK.TRANS64 P1, [R14+URZ+0x48], R7 ;  /* 0x000048070e0095a7 */ /* 0x000e64000802007f */
[----:B-1----:R-:W-:Y:S05]  /*c410*/  @!P1 BRA `(.L_x_293) ;  /* 0xfffffffc00f09947 */ /* 0x002fea000383ffff */
[----:B------:R-:W-:Y:S05]  /*c420*/  BRA `(.L_x_318) ;  /* 0xffffffec00c87947 */ /* 0x000fea000383ffff */
.L_x_302:
[----:B------:R-:W-:Y:S01]  /*c430*/  BSSY B0, `(.L_x_319) ;  /* 0x0000006000007945 */ /* 0x000fe20003800000 */
[----:B------:R-:W-:-:S07]  /*c440*/  IMAD.MOV.U32 R15, RZ, RZ, -0x1 ;  /* 0xffffffffff0f7424 */ /* 0x000fce00078e00ff */
[----:B------:R-:W-:Y:S05]  /*c450*/  WARPSYNC.COLLECTIVE R15, `(.L_x_320) ;  /* 0x000000000f0c7348 */ /* 0x000fea0003c00000 */
[----:B------:R-:W-:Y:S02]  /*c460*/  ELECT P6, UR62, PT ;  /* 0x00000000003e782f */ /* 0x000fe400038c0000 */
[----:B------:R-:W-:Y:S01]  /*c470*/  MOV R14, UR62 ;  /* 0x0000003e000e7c02 */ /* 0x000fe20008000f00 */
[----:B------:R-:W-:Y:S10]  /*c480*/  ENDCOLLECTIVE ;  /* 0x000000000000791b */ /* 0x000ff40003800000 */
.L_x_320:
[----:B------:R-:W-:Y:S05]  /*c490*/  BSYNC B0 ;  /* 0x0000000000007941 */ /* 0x000fea0003800000 */
.L_x_319:
[----:B------:R-:W-:Y:S05]  /*c4a0*/  BRA `(.L_x_321) ;  /* 0xfffffff800187947 */ /* 0x000fea000383ffff */
.L_x_306:
[----:B0-----:R0:W1:Y:S02]  /*c4b0*/  SYNCS.PHASECHK.TRANS64.TRYWAIT P0, [R7+URZ], R2 ;  /* 0x00000002070075a7 */ /* 0x001064000800017f */
[----:B-1----:R-:W-:Y:S05]  /*c4c0*/  @!P0 NANOSLEEP.SYNCS 0x989680 ;  /* 0x009896800000895d */ /* 0x002fea0003900000 */
[----:B------:R-:W1:Y:S02]  /*c4d0*/  @!P0 SYNCS.PHASECHK.TRANS64 P0, [R7+URZ], R2 ;  /* 0x00000002070085a7 */ /* 0x000e64000800007f */
[----:B-1----:R-:W-:Y:S05]  /*c4e0*/  @!P0 BRA `(.L_x_306) ;  /* 0xfffffffc00f08947 */ /* 0x002fea000383ffff */
[----:B------:R-:W-:Y:S05]  /*c4f0*/  BRA `(.L_x_322) ;  /* 0xfffffff800587947 */ /* 0x000fea000383ffff */
.L_x_307:
[----:B0-----:R0:W1:Y:S02]  /*c500*/  SYNCS.PHASECHK.TRANS64.TRYWAIT P0, [R9+URZ], R4 ;  /* 0x00000004090075a7 */ /* 0x001064000800017f */
[----:B-1----:R-:W-:Y:S05]  /*c510*/  @!P0 NANOSLEEP.SYNCS 0x989680 ;  /* 0x009896800000895d */ /* 0x002fea0003900000 */
[----:B------:R-:W1:Y:S02]  /*c520*/  @!P0 SYNCS.PHASECHK.TRANS64 P0, [R9+URZ], R4 ;  /* 0x00000004090085a7 */ /* 0x000e64000800007f */
[----:B-1----:R-:W-:Y:S05]  /*c530*/  @!P0 BRA `(.L_x_307) ;  /* 0xfffffffc00f08947 */ /* 0x002fea000383ffff */
[----:B------:R-:W-:Y:S05]  /*c540*/  BRA `(.L_x_323) ;  /* 0xfffffff800687947 */ /* 0x000fea000383ffff */
.L_x_308:
[----:B0-----:R0:W1:Y:S02]  /*c550*/  SYNCS.PHASECHK.TRANS64.TRYWAIT P0, [R6+URZ], R5 ;  /* 0x00000005060075a7 */ /* 0x001064000800017f */
[----:B-1----:R-:W-:Y:S05]  /*c560*/  @!P0 NANOSLEEP.SYNCS 0x989680 ;  /* 0x009896800000895d */ /* 0x002fea0003900000 */
[----:B------:R-:W1:Y:S02]  /*c570*/  @!P0 SYNCS.PHASECHK.TRANS64 P0, [R6+URZ], R5 ;  /* 0x00000005060085a7 */ /* 0x000e64000800007f */
[----:B-1----:R-:W-:Y:S05]  /*c580*/  @!P0 BRA `(.L_x_308) ;  /* 0xfffffffc00f08947 */ /* 0x002fea000383ffff */
[----:B------:R-:W-:Y:S05]  /*c590*/  BRA `(.L_x_324) ;  /* 0xfffffff800787947 */ /* 0x000fea000383ffff */
.L_x_309:
[----:B0-----:R0:W1:Y:S02]  /*c5a0*/  SYNCS.PHASECHK.TRANS64.TRYWAIT P0, [R9+URZ], R4 ;  /* 0x00000004090075a7 */ /* 0x001064000800017f */
[----:B-1----:R-:W-:Y:S05]  /*c5b0*/  @!P0 NANOSLEEP.SYNCS 0x989680 ;  /* 0x009896800000895d */ /* 0x002fea0003900000 */
[----:B------:R-:W1:Y:S02]  /*c5c0*/  @!P0 SYNCS.PHASECHK.TRANS64 P0, [R9+URZ], R4 ;  /* 0x00000004090085a7 */ /* 0x000e64000800007f */
[----:B-1----:R-:W-:Y:S05]  /*c5d0*/  @!P0 BRA `(.L_x_309) ;  /* 0xfffffffc00f08947 */ /* 0x002fea000383ffff */
[----:B------:R-:W-:Y:S05]  /*c5e0*/  BRA `(.L_x_325) ;  /* 0xfffffff800887947 */ /* 0x000fea000383ffff */
.L_x_310:
[----:B0-----:R0:W1:Y:S02]  /*c5f0*/  SYNCS.PHASECHK.TRANS64.TRYWAIT P0, [R6+URZ], R5 ;  /* 0x00000005060075a7 */ /* 0x001064000800017f */
[----:B-1----:R-:W-:Y:S05]  /*c600*/  @!P0 NANOSLEEP.SYNCS 0x989680 ;  /* 0x009896800000895d */ /* 0x002fea0003900000 */
[----:B------:R-:W1:Y:S02]  /*c610*/  @!P0 SYNCS.PHASECHK.TRANS64 P0, [R6+URZ], R5 ;  /* 0x00000005060085a7 */ /* 0x000e64000800007f */
[----:B-1----:R-:W-:Y:S05]  /*c620*/  @!P0 BRA `(.L_x_310) ;  /* 0xfffffffc00f08947 */ /* 0x002fea000383ffff */
[----:B------:R-:W-:Y:S05]  /*c630*/  BRA `(.L_x_326) ;  /* 0xfffffff800987947 */ /* 0x000fea000383ffff */
.L_x_311:
[----:B0-----:R0:W1:Y:S02]  /*c640*/  SYNCS.PHASECHK.TRANS64.TRYWAIT P0, [R9+URZ], R4 ;  /* 0x00000004090075a7 */ /* 0x001064000800017f */
[----:B-1----:R-:W-:Y:S05]  /*c650*/  @!P0 NANOSLEEP.SYNCS 0x989680 ;  /* 0x009896800000895d */ /* 0x002fea0003900000 */
[----:B------:R-:W1:Y:S02]  /*c660*/  @!P0 SYNCS.PHASECHK.TRANS64 P0, [R9+URZ], R4 ;  /* 0x00000004090085a7 */ /* 0x000e64000800007f */
[----:B-1----:R-:W-:Y:S05]  /*c670*/  @!P0 BRA `(.L_x_311) ;  /* 0xfffffffc00f08947 */ /* 0x002fea000383ffff */
[----:B------:R-:W-:Y:S05]  /*c680*/  BRA `(.L_x_327) ;  /* 0xfffffff800a87947 */ /* 0x000fea000383ffff */
.L_x_312:
[----:B0-----:R0:W1:Y:S02]  /*c690*/  SYNCS.PHASECHK.TRANS64.TRYWAIT P0, [R6+URZ], R5 ;  /* 0x00000005060075a7 */ /* 0x001064000800017f */
[----:B-1----:R-:W-:Y:S05]  /*c6a0*/  @!P0 NANOSLEEP.SYNCS 0x989680 ;  /* 0x009896800000895d */ /* 0x002fea0003900000 */
[----:B------:R-:W1:Y:S02]  /*c6b0*/  @!P0 SYNCS.PHASECHK.TRANS64 P0, [R6+URZ], R5 ;  /* 0x00000005060085a7 */ /* 0x000e64000800007f */
[----:B-1----:R-:W-:Y:S05]  /*c6c0*/  @!P0 BRA `(.L_x_312) ;  /* 0xfffffffc00f08947 */ /* 0x002fea000383ffff */
[----:B------:R-:W-:Y:S05]  /*c6d0*/  BRA `(.L_x_328) ;  /* 0xfffffff800b87947 */ /* 0x000fea000383ffff */
.L_x_313:
[----:B-1----:R1:W2:Y:S02]  /*c6e0*/  SYNCS.PHASECHK.TRANS64.TRYWAIT P0, [R9+URZ], R4 ;  /* 0x00000004090075a7 */ /* 0x0022a4000800017f */
[----:B--2---:R-:W-:Y:S05]  /*c6f0*/  @!P0 NANOSLEEP.SYNCS 0x989680 ;  /* 0x009896800000895d */ /* 0x004fea0003900000 */
[----:B------:R-:W2:Y:S02]  /*c700*/  @!P0 SYNCS.PHASECHK.TRANS64 P0, [R9+URZ], R4 ;  /* 0x00000004090085a7 */ /* 0x000ea4000800007f */
[----:B--2---:R-:W-:Y:S05]  /*c710*/  @!P0 BRA `(.L_x_313) ;  /* 0xfffffffc00f08947 */ /* 0x004fea000383ffff */
[----:B------:R-:W-:Y:S05]  /*c720*/  BRA `(.L_x_329) ;  /* 0xfffffff800c07947 */ /* 0x000fea000383ffff */
.L_x_330:
[----:B------:R-:W-:-:S00]  /*c730*/  BRA `(.L_x_330) ;  /* 0xfffffffc00fc7947 */ /* 0x000fc0000383ffff */
[----:B------:R-:W-:-:S00]  /*c740*/  NOP ;  /* 0x0000000000007918 */ /* 0x000fc00000000000 */
        /* <DEDUP_REMOVED lines=11> */
.L_x_331:


//--------------------- .nv.global.init           --------------------------
	.section	.nv.global.init,"aw",@progbits
.nv.global.init:
	.type		$str$22,@object
	.size		$str$22,($str$23 - $str$22)
$str$22:
        /*0000*/ 	.byte	0x6b, 0x5f, 0x74, 0x69, 0x6c, 0x65, 0x5f, 0x63, 0x6f, 0x75, 0x6e, 0x74, 0x20, 0x3e, 0x3d, 0x20
        /*0010*/ 	.byte	0x31, 0x00
	.type		$str$23,@object
	.size		$str$23,(__unnamed_1 - $str$23)
$str$23:
        /*0012*/ 	.byte	0x2f, 0x74, 0x6d, 0x70, 0x2f, 0x63, 0x75, 0x74, 0x6c, 0x61, 0x73, 0x73, 0x5f, 0x73, 0x77, 0x65
        /*0022*/ 	.byte	0x65, 0x70, 0x5f, 0x73, 0x72, 0x63, 0x2f, 0x69, 0x6e, 0x63, 0x6c, 0x75, 0x64, 0x65, 0x2f, 0x63
        /*0032*/ 	.byte	0x75, 0x74, 0x6c, 0x61, 0x73, 0x73, 0x2f, 0x67, 0x65, 0x6d, 0x6d, 0x2f, 0x63, 0x6f, 0x6c, 0x6c
        /*0042*/ 	.byte	0x65, 0x63, 0x74, 0x69, 0x76, 0x65, 0x2f, 0x73, 0x6d, 0x39, 0x30, 0x5f, 0x6d, 0x6d, 0x61, 0x5f
        /*0052*/ 	.byte	0x74, 0x6d, 0x61, 0x5f, 0x67, 0x6d, 0x6d, 0x61, 0x5f, 0x73, 0x73, 0x5f, 0x77, 0x61, 0x72, 0x70
        /*0062*/ 	.byte	0x73, 0x70, 0x65, 0x63, 0x69, 0x61, 0x6c, 0x69, 0x7a, 0x65, 0x64, 0x2e, 0x68, 0x70, 0x70, 0x00
	.type		__unnamed_1,@object
	.size		__unnamed_1,(.L_0 - __unnamed_1)
__unnamed_1:
        /*0072*/ 	.byte	0x76, 0x6f, 0x69, 0x64, 0x20, 0x63, 0x75, 0x74, 0x6c, 0x61, 0x73, 0x73, 0x3a, 0x3a, 0x67, 0x65
        /* <DEDUP_REMOVED lines=180> */
        /*0bc2*/ 	.byte	0x6e, 0x74, 0x69, 0x74, 0x79, 0x5d, 0x00
.L_0:


//--------------------- .nv.shared._ZN7cutlass13device_kernelINS_4gemm6kernel13GemmUniversalIN4cute5tupleIJiiiiEEENS1_10collective13CollectiveMmaINS1_34MainloopSm90TmaGmmaWarpSpecializedILi9ENS5_IJNS4_1CILi1EEESB_SB_EEENS1_35KernelTmaWarpSpecializedCooperativeEEENS5_IJNSA_ILi256EEENSA_ILi128EEENSA_ILi32EEEEEENS_10bfloat16_tENS5_IJlSB_lEEESJ_SK_NS4_8TiledMMAINS4_8MMA_AtomIJNS4_4SM904GMMA28MMA_64x128x16_F32BF16BF16_SSILNSO_5MajorE0ELSQ_0ELNSO_7ScaleInE1ELSR_1EEEEEENS4_6LayoutINS5_IJNSA_ILi2EEESB_SB_EEENS5_IJSB_NSA_ILi0EEESX_EEEEENS5_IJNS4_10UnderscoreES10_S10_EEEEENS4_13SM90_TMA_LOADENS4_14ComposedLayoutINS4_7SwizzleILi2ELi4ELi3EEENS4_18smem_ptr_flag_bitsILi16EEENSU_INS5_IJNSA_ILi8EEESH_EEENS5_IJSH_SB_EEEEEEEvNS4_8identityES13_S1D_vS1E_EENS_8epilogue10collective6detail29Sm90TmaWarpSpecializedAdapterINS1H_15DefaultEpilogueISJ_SK_SK_NS1G_6thread17LinearCombinationISJ_Li1EffLNS1L_9ScaleType4KindE0ELNS_15FloatRoundStyleE2ESJ_EENS1_15EpilogueDefaultEEEEEvvEEEEvNT_6ParamsE --------------------------
	.section	.nv.shared._ZN7cutlass13device_kernelINS_4gemm6kernel13GemmUniversalIN4cute5tupleIJiiiiEEENS1_10collective13CollectiveMmaINS1_34MainloopSm90TmaGmmaWarpSpecializedILi9ENS5_IJNS4_1CILi1EEESB_SB_EEENS1_35KernelTmaWarpSpecializedCooperativeEEENS5_IJNSA_ILi256EEENSA_ILi128EEENSA_ILi32EEEEEENS_10bfloat16_tENS5_IJlSB_lEEESJ_SK_NS4_8TiledMMAINS4_8MMA_AtomIJNS4_4SM904GMMA28MMA_64x128x16_F32BF16BF16_SSILNSO_5MajorE0ELSQ_0ELNSO_7ScaleInE1ELSR_1EEEEEENS4_6LayoutINS5_IJNSA_ILi2EEESB_SB_EEENS5_IJSB_NSA_ILi0EEESX_EEEEENS5_IJNS4_10UnderscoreES10_S10_EEEEENS4_13SM90_TMA_LOADENS4_14ComposedLayoutINS4_7SwizzleILi2ELi4ELi3EEENS4_18smem_ptr_flag_bitsILi16EEENSU_INS5_IJNSA_ILi8EEESH_EEENS5_IJSH_SB_EEEEEEEvNS4_8identityES13_S1D_vS1E_EENS_8epilogue10collective6detail29Sm90TmaWarpSpecializedAdapterINS1H_15DefaultEpilogueISJ_SK_SK_NS1G_6thread17LinearCombinationISJ_Li1EffLNS1L_9ScaleType4KindE0ELNS_15FloatRoundStyleE2ESJ_EENS1_15EpilogueDefaultEEEEEvvEEEEvNT_6ParamsE,"aw",@nobits
	.sectionflags	@""
	.align	16
	.zero		1024


//--------------------- .nv.shared.reserved.0     --------------------------
	.section	.nv.shared.reserved.0,"aw",@nobits
	.weak		__nv_reservedSMEM_offset_0_alias
	.size		__nv_reservedSMEM_offset_0_alias, 0, 0
	.other		__nv_reservedSMEM_offset_0_alias,@"STO_CUDA_RESERVED_SHARED STV_DEFAULT"
__nv_reservedSMEM_offset_0_alias:
	.zero		0


//--------------------- .nv.global                --------------------------
	.section	.nv.global,"aw",@nobits
.nv.global:
	.type		_ZN40_INTERNAL_b4a7861d_4_k_cu_0135e8f4_163094cute1_E,@object
	.size		_ZN40_INTERNAL_b4a7861d_4_k_cu_0135e8f4_163094cute1_E,(_ZN40_INTERNAL_b4a7861d_4_k_cu_0135e8f4_163094cuda3std3__45__cpo6cbeginE - _ZN40_INTERNAL_b4a7861d_4_k_cu_0135e8f4_163094cute1_E)
_ZN40_INTERNAL_b4a7861d_4_k_cu_0135e8f4_163094cute1_E:
	.zero		1
	.type		_ZN40_INTERNAL_b4a7861d_4_k_cu_0135e8f4_163094cuda3std3__45__cpo6cbeginE,@object
	.size		_ZN40_INTERNAL_b4a7861d_4_k_cu_0135e8f4_163094cuda3std3__45__cpo6cbeginE,(_ZN40_INTERNAL_b4a7861d_4_k_cu_0135e8f4_163094cuda3std3__48in_placeE - _ZN40_INTERNAL_b4a7861d_4_k_cu_0135e8f4_163094cuda3std3__45__cpo6cbeginE)
_ZN40_INTERNAL_b4a7861d_4_k_cu_0135e8f4_163094cuda3std3__45__cpo6cbeginE:
	.zero		1
	.type		_ZN40_INTERNAL_b4a7861d_4_k_cu_0135e8f4_163094cuda3std3__48in_placeE,@object
	.size		_ZN40_INTERNAL_b4a7861d_4_k_cu_0135e8f4_163094cuda3std3__48in_placeE,(_ZN40_INTERNAL_b4a7861d_4_k_cu_0135e8f4_163094cuda3std6ranges3__45__cpo9iter_moveE - _ZN40_INTERNAL_b4a7861d_4_k_cu_0135e8f4_163094cuda3std3__48in_placeE)
_ZN40_INTERNAL_b4a7861d_4_k_cu_0135e8f4_163094cuda3std3__48in_placeE:
	.zero		1
	.type		_ZN40_INTERNAL_b4a7861d_4_k_cu_0135e8f4_163094cuda3std6ranges3__45__cpo9iter_moveE,@object
	.size		_ZN40_INTERNAL_b4a7861d_4_k_cu_0135e8f4_163094cuda3std6ranges3__45__cpo9iter_moveE,(_ZN40_INTERNAL_b4a7861d_4_k_cu_0135e8f4_163094cuda3std3__45__cpo5beginE - _ZN40_INTERNAL_b4a7861d_4_k_cu_0135e8f4_163094cuda3std6ranges3__45__cpo9iter_moveE)
_ZN40_INTERNAL_b4a7861d_4_k_cu_0135e8f4_163094cuda3std6ranges3__45__cpo9iter_moveE:
	.zero		1
	.type		_ZN40_INTERNAL_b4a7861d_4_k_cu_0135e8f4_163094cuda3std3__45__cpo5beginE,@object
	.size		_ZN40_INTERNAL_b4a7861d_4_k_cu_0135e8f4_163094cuda3std3__45__cpo5beginE,(_ZN40_INTERNAL_b4a7861d_4_k_cu_0135e8f4_163094cuda3std3__442_GLOBAL__N__b4a7861d_4_k_cu_0135e8f4_163096ignoreE - _ZN40_INTERNAL_b4a7861d_4_k_cu_0135e8f4_163094cuda3std3__45__cpo5beginE)
_ZN40_INTERNAL_b4a7861d_4_k_cu_0135e8f4_163094cuda3std3__45__cpo5beginE:
	.zero		1
	.type		_ZN40_INTERNAL_b4a7861d_4_k_cu_0135e8f4_163094cuda3std3__442_GLOBAL__N__b4a7861d_4_k_cu_0135e8f4_163096ignoreE,@object
	.size		_ZN40_INTERNAL_b4a7861d_4_k_cu_0135e8f4_163094cuda3std3__442_GLOBAL__N__b4a7861d_4_k_cu_0135e8f4_163096ignoreE,(_ZN40_INTERNAL_b4a7861d_4_k_cu_0135e8f4_163094cute7productE - _ZN40_INTERNAL_b4a7861d_4_k_cu_0135e8f4_163094cuda3std3__442_GLOBAL__N__b4a7861d_4_k_cu_0135e8f4_163096ignoreE)
_ZN40_INTERNAL_b4a7861d_4_k_cu_0135e8f4_163094cuda3std3__442_GLOBAL__N__b4a7861d_4_k_cu_0135e8f4_163096ignoreE:
	.zero		1
	.type		_ZN40_INTERNAL_b4a7861d_4_k_cu_0135e8f4_163094cute7productE,@object
	.size		_ZN40_INTERNAL_b4a7861d_4_k_cu_0135e8f4_163094cute7productE,(_ZN40_INTERNAL_b4a7861d_4_k_cu_0135e8f4_163094cuda3std3__45__cpo3endE - _ZN40_INTERNAL_b4a7861d_4_k_cu_0135e8f4_163094cute7productE)
_ZN40_INTERNAL_b4a7861d_4_k_cu_0135e8f4_163094cute7productE:
	.zero		1
	.type		_ZN40_INTERNAL_b4a7861d_4_k_cu_0135e8f4_163094cuda3std3__45__cpo3endE,@object
	.size		_ZN40_INTERNAL_b4a7861d_4_k_cu_0135e8f4_163094cuda3std3__45__cpo3endE,(_ZN40_INTERNAL_b4a7861d_4_k_cu_0135e8f4_163094cuda3std3__419piecewise_constructE - _ZN40_INTERNAL_b4a7861d_4_k_cu_0135e8f4_163094cuda3std3__45__cpo3endE)
_ZN40_INTERNAL_b4a7861d_4_k_cu_0135e8f4_163094cuda3std3__45__cpo3endE:
	.zero		1
	.type		_ZN40_INTERNAL_b4a7861d_4_k_cu_0135e8f4_163094cuda3std3__419piecewise_constructE,@object
	.size		_ZN40_INTERNAL_b4a7861d_4_k_cu_0135e8f4_163094cuda3std3__419piecewise_constructE,(_ZN40_INTERNAL_b4a7861d_4_k_cu_0135e8f4_163094cuda3std3__45__cpo4cendE - _ZN40_INTERNAL_b4a7861d_4_k_cu_0135e8f4_163094cuda3std3__419piecewise_constructE)
_ZN40_INTERNAL_b4a7861d_4_k_cu_0135e8f4_163094cuda3std3__419piecewise_constructE:
	.zero		1
	.type		_ZN40_INTERNAL_b4a7861d_4_k_cu_0135e8f4_163094cuda3std3__45__cpo4cendE,@object
	.size		_ZN40_INTERNAL_b4a7861d_4_k_cu_0135e8f4_163094cuda3std3__45__cpo4cendE,(_ZN40_INTERNAL_b4a7861d_4_k_cu_0135e8f4_163094cuda3std6ranges3__45__cpo4swapE - _ZN40_INTERNAL_b4a7861d_4_k_cu_0135e8f4_163094cuda3std3__45__cpo4cendE)
_ZN40_INTERNAL_b4a7861d_4_k_cu_0135e8f4_163094cuda3std3__45__cpo4cendE:
	.zero		1
	.type		_ZN40_INTERNAL_b4a7861d_4_k_cu_0135e8f4_163094cuda3std6ranges3__45__cpo4swapE,@object
	.size		_ZN40_INTERNAL_b4a7861d_4_k_cu_0135e8f4_163094cuda3std6ranges3__45__cpo4swapE,(.L_8 - _ZN40_INTERNAL_b4a7861d_4_k_cu_0135e8f4_163094cuda3std6ranges3__45__cpo4swapE)
_ZN40_INTERNAL_b4a7861d_4_k_cu_0135e8f4_163094cuda3std6ranges3__45__cpo4swapE:
	.zero		1
.L_8:


//--------------------- .nv.constant0._ZN7cutlass13device_kernelINS_4gemm6kernel13GemmUniversalIN4cute5tupleIJiiiiEEENS1_10collective13CollectiveMmaINS1_34MainloopSm90TmaGmmaWarpSpecializedILi9ENS5_IJNS4_1CILi1EEESB_SB_EEENS1_35KernelTmaWarpSpecializedCooperativeEEENS5_IJNSA_ILi256EEENSA_ILi128EEENSA_ILi32EEEEEENS_10bfloat16_tENS5_IJlSB_lEEESJ_SK_NS4_8TiledMMAINS4_8MMA_AtomIJNS4_4SM904GMMA28MMA_64x128x16_F32BF16BF16_SSILNSO_5MajorE0ELSQ_0ELNSO_7ScaleInE1ELSR_1EEEEEENS4_6LayoutINS5_IJNSA_ILi2EEESB_SB_EEENS5_IJSB_NSA_ILi0EEESX_EEEEENS5_IJNS4_10UnderscoreES10_S10_EEEEENS4_13SM90_TMA_LOADENS4_14ComposedLayoutINS4_7SwizzleILi2ELi4ELi3EEENS4_18smem_ptr_flag_bitsILi16EEENSU_INS5_IJNSA_ILi8EEESH_EEENS5_IJSH_SB_EEEEEEEvNS4_8identityES13_S1D_vS1E_EENS_8epilogue10collective6detail29Sm90TmaWarpSpecializedAdapterINS1H_15DefaultEpilogueISJ_SK_SK_NS1G_6thread17LinearCombinationISJ_Li1EffLNS1L_9ScaleType4KindE0ELNS_15FloatRoundStyleE2ESJ_EENS1_15EpilogueDefaultEEEEEvvEEEEvNT_6ParamsE --------------------------
	.section	.nv.constant0._ZN7cutlass13device_kernelINS_4gemm6kernel13GemmUniversalIN4cute5tupleIJiiiiEEENS1_10collective13CollectiveMmaINS1_34MainloopSm90TmaGmmaWarpSpecializedILi9ENS5_IJNS4_1CILi1EEESB_SB_EEENS1_35KernelTmaWarpSpecializedCooperativeEEENS5_IJNSA_ILi256EEENSA_ILi128EEENSA_ILi32EEEEEENS_10bfloat16_tENS5_IJlSB_lEEESJ_SK_NS4_8TiledMMAINS4_8MMA_AtomIJNS4_4SM904GMMA28MMA_64x128x16_F32BF16BF16_SSILNSO_5MajorE0ELSQ_0ELNSO_7ScaleInE1ELSR_1EEEEEENS4_6LayoutINS5_IJNSA_ILi2EEESB_SB_EEENS5_IJSB_NSA_ILi0EEESX_EEEEENS5_IJNS4_10UnderscoreES10_S10_EEEEENS4_13SM90_TMA_LOADENS4_14ComposedLayoutINS4_7SwizzleILi2ELi4ELi3EEENS4_18smem_ptr_flag_bitsILi16EEENSU_INS5_IJNSA_ILi8EEESH_EEENS5_IJSH_SB_EEEEEEEvNS4_8identityES13_S1D_vS1E_EENS_8epilogue10collective6detail29Sm90TmaWarpSpecializedAdapterINS1H_15DefaultEpilogueISJ_SK_SK_NS1G_6thread17LinearCombinationISJ_Li1EffLNS1L_9ScaleType4KindE0ELNS_15FloatRoundStyleE2ESJ_EENS1_15EpilogueDefaultEEEEEvvEEEEvNT_6ParamsE,"a",@progbits
	.sectionflags	@""
	.align	4
.nv.constant0._ZN7cutlass13device_kernelINS_4gemm6kernel13GemmUniversalIN4cute5tupleIJiiiiEEENS1_10collective13CollectiveMmaINS1_34MainloopSm90TmaGmmaWarpSpecializedILi9ENS5_IJNS4_1CILi1EEESB_SB_EEENS1_35KernelTmaWarpSpecializedCooperativeEEENS5_IJNSA_ILi256EEENSA_ILi128EEENSA_ILi32EEEEEENS_10bfloat16_tENS5_IJlSB_lEEESJ_SK_NS4_8TiledMMAINS4_8MMA_AtomIJNS4_4SM904GMMA28MMA_64x128x16_F32BF16BF16_SSILNSO_5MajorE0ELSQ_0ELNSO_7ScaleInE1ELSR_1EEEEEENS4_6LayoutINS5_IJNSA_ILi2EEESB_SB_EEENS5_IJSB_NSA_ILi0EEESX_EEEEENS5_IJNS4_10UnderscoreES10_S10_EEEEENS4_13SM90_TMA_LOADENS4_14ComposedLayoutINS4_7SwizzleILi2ELi4ELi3EEENS4_18smem_ptr_flag_bitsILi16EEENSU_INS5_IJNSA_ILi8EEESH_EEENS5_IJSH_SB_EEEEEEEvNS4_8identityES13_S1D_vS1E_EENS_8epilogue10collective6detail29Sm90TmaWarpSpecializedAdapterINS1H_15DefaultEpilogueISJ_SK_SK_NS1G_6thread17LinearCombinationISJ_Li1EffLNS1L_9ScaleType4KindE0ELNS_15FloatRoundStyleE2ESJ_EENS1_15EpilogueDefaultEEEEEvvEEEEvNT_6ParamsE:
	.zero		1664


//--------------------- SYMBOLS --------------------------

	.type		.nv.reservedSmem.offset0,@object
	.size		.nv.reservedSmem.offset0,0x4
	.type		__assertfail,@function
